//
// Generated by NVIDIA NVVM Compiler
//
// Compiler Build ID: CL-36424714
// Cuda compilation tools, release 13.0, V13.0.88
// Based on NVVM 20.0.0
//

.version 9.0
.target sm_100
.address_size 64

	// .globl	_Z17ff_ms_tabulated2DP7double2S0_S0_PKdS2_S2_S2_
.const .align 8 .b8 box_min[16];
.const .align 8 .b8 box_max[16];
.const .align 8 .f64 sigt;
.const .align 4 .u32 vSize;
.const .align 4 .u32 lSize;
.const .align 4 .u32 nAmpfunc;
.const .align 8 .b8 fastConstCopy[48];

.visible .entry _Z17ff_ms_tabulated2DP7double2S0_S0_PKdS2_S2_S2_(
	.param .u64 .ptr .align 1 _Z17ff_ms_tabulated2DP7double2S0_S0_PKdS2_S2_S2__param_0,
	.param .u64 .ptr .align 1 _Z17ff_ms_tabulated2DP7double2S0_S0_PKdS2_S2_S2__param_1,
	.param .u64 .ptr .align 1 _Z17ff_ms_tabulated2DP7double2S0_S0_PKdS2_S2_S2__param_2,
	.param .u64 .ptr .align 1 _Z17ff_ms_tabulated2DP7double2S0_S0_PKdS2_S2_S2__param_3,
	.param .u64 .ptr .align 1 _Z17ff_ms_tabulated2DP7double2S0_S0_PKdS2_S2_S2__param_4,
	.param .u64 .ptr .align 1 _Z17ff_ms_tabulated2DP7double2S0_S0_PKdS2_S2_S2__param_5,
	.param .u64 .ptr .align 1 _Z17ff_ms_tabulated2DP7double2S0_S0_PKdS2_S2_S2__param_6
)
{
	.reg .pred 	%p<16>;
	.reg .b32 	%r<55>;
	.reg .b32 	%f<3>;
	.reg .b64 	%rd<29>;
	.reg .b64 	%fd<191>;

	ld.param.u64 	%rd2, [_Z17ff_ms_tabulated2DP7double2S0_S0_PKdS2_S2_S2__param_1];
	ld.param.u64 	%rd3, [_Z17ff_ms_tabulated2DP7double2S0_S0_PKdS2_S2_S2__param_2];
	ld.param.u64 	%rd4, [_Z17ff_ms_tabulated2DP7double2S0_S0_PKdS2_S2_S2__param_3];
	ld.param.u64 	%rd5, [_Z17ff_ms_tabulated2DP7double2S0_S0_PKdS2_S2_S2__param_4];
	ld.param.u64 	%rd6, [_Z17ff_ms_tabulated2DP7double2S0_S0_PKdS2_S2_S2__param_5];
	ld.param.u64 	%rd7, [_Z17ff_ms_tabulated2DP7double2S0_S0_PKdS2_S2_S2__param_6];
	mov.u32 	%r7, %ctaid.x;
	mov.u32 	%r8, %ntid.x;
	mov.u32 	%r9, %tid.x;
	mad.lo.s32 	%r1, %r7, %r8, %r9;
	ld.const.u32 	%r2, [vSize];
	ld.const.u32 	%r10, [lSize];
	mul.lo.s32 	%r11, %r10, %r2;
	setp.ge.s32 	%p1, %r1, %r11;
	@%p1 bra 	$L__BB0_12;
	cvta.to.global.u64 	%rd8, %rd4;
	cvta.to.global.u64 	%rd9, %rd5;
	cvta.to.global.u64 	%rd10, %rd6;
	cvta.to.global.u64 	%rd11, %rd7;
	rem.s32 	%r12, %r1, %r2;
	mul.wide.s32 	%rd12, %r12, 8;
	add.s64 	%rd13, %rd8, %rd12;
	ld.global.f64 	%fd1, [%rd13];
	add.s64 	%rd14, %rd9, %rd12;
	ld.global.f64 	%fd2, [%rd14];
	add.s64 	%rd15, %rd10, %rd12;
	ld.global.f64 	%fd25, [%rd15];
	add.s64 	%rd16, %rd11, %rd12;
	ld.global.f64 	%fd26, [%rd16];
	setp.gtu.f64 	%p2, %fd25, 0d0000000000000000;
	ld.const.f64 	%fd27, [box_max];
	ld.const.f64 	%fd28, [fastConstCopy];
	ld.const.f64 	%fd29, [box_min];
	selp.f64 	%fd30, %fd28, %fd29, %p2;
	selp.f64 	%fd31, %fd27, %fd28, %p2;
	sub.f64 	%fd32, %fd31, %fd30;
	abs.f64 	%fd33, %fd25;
	div.rn.f64 	%fd34, %fd32, %fd33;
	setp.gtu.f64 	%p3, %fd26, 0d0000000000000000;
	ld.const.f64 	%fd35, [box_max+8];
	ld.const.f64 	%fd36, [fastConstCopy+8];
	ld.const.f64 	%fd37, [box_min+8];
	selp.f64 	%fd38, %fd36, %fd37, %p3;
	selp.f64 	%fd39, %fd35, %fd36, %p3;
	sub.f64 	%fd40, %fd39, %fd38;
	abs.f64 	%fd41, %fd26;
	div.rn.f64 	%fd42, %fd40, %fd41;
	min.f64 	%fd43, %fd34, %fd42;
	mul.f64 	%fd44, %fd2, %fd36;
	fma.rn.f64 	%fd3, %fd1, %fd28, %fd44;
	ld.const.f64 	%fd45, [sigt];
	neg.f64 	%fd46, %fd45;
	mul.f64 	%fd4, %fd43, %fd46;
	fma.rn.f64 	%fd47, %fd4, 0d3FF71547652B82FE, 0d4338000000000000;
	{
	.reg .b32 %temp; 
	mov.b64 	{%r3, %temp}, %fd47;
	}
	mov.f64 	%fd48, 0dC338000000000000;
	add.rn.f64 	%fd49, %fd47, %fd48;
	fma.rn.f64 	%fd50, %fd49, 0dBFE62E42FEFA39EF, %fd4;
	fma.rn.f64 	%fd51, %fd49, 0dBC7ABC9E3B39803F, %fd50;
	fma.rn.f64 	%fd52, %fd51, 0d3E5ADE1569CE2BDF, 0d3E928AF3FCA213EA;
	fma.rn.f64 	%fd53, %fd52, %fd51, 0d3EC71DEE62401315;
	fma.rn.f64 	%fd54, %fd53, %fd51, 0d3EFA01997C89EB71;
	fma.rn.f64 	%fd55, %fd54, %fd51, 0d3F2A01A014761F65;
	fma.rn.f64 	%fd56, %fd55, %fd51, 0d3F56C16C1852B7AF;
	fma.rn.f64 	%fd57, %fd56, %fd51, 0d3F81111111122322;
	fma.rn.f64 	%fd58, %fd57, %fd51, 0d3FA55555555502A1;
	fma.rn.f64 	%fd59, %fd58, %fd51, 0d3FC5555555555511;
	fma.rn.f64 	%fd60, %fd59, %fd51, 0d3FE000000000000B;
	fma.rn.f64 	%fd61, %fd60, %fd51, 0d3FF0000000000000;
	fma.rn.f64 	%fd62, %fd61, %fd51, 0d3FF0000000000000;
	{
	.reg .b32 %temp; 
	mov.b64 	{%r4, %temp}, %fd62;
	}
	{
	.reg .b32 %temp; 
	mov.b64 	{%temp, %r5}, %fd62;
	}
	shl.b32 	%r13, %r3, 20;
	add.s32 	%r14, %r13, %r5;
	mov.b64 	%fd187, {%r4, %r14};
	{
	.reg .b32 %temp; 
	mov.b64 	{%temp, %r15}, %fd4;
	}
	mov.b32 	%f2, %r15;
	abs.f32 	%f1, %f2;
	setp.lt.f32 	%p4, %f1, 0f4086232B;
	@%p4 bra 	$L__BB0_4;
	setp.lt.f64 	%p5, %fd4, 0d0000000000000000;
	add.f64 	%fd63, %fd4, 0d7FF0000000000000;
	selp.f64 	%fd187, 0d0000000000000000, %fd63, %p5;
	setp.geu.f32 	%p6, %f1, 0f40874800;
	@%p6 bra 	$L__BB0_4;
	shr.u32 	%r16, %r3, 31;
	add.s32 	%r17, %r3, %r16;
	shr.s32 	%r18, %r17, 1;
	shl.b32 	%r19, %r18, 20;
	add.s32 	%r20, %r5, %r19;
	mov.b64 	%fd64, {%r4, %r20};
	sub.s32 	%r21, %r3, %r18;
	shl.b32 	%r22, %r21, 20;
	add.s32 	%r23, %r22, 1072693248;
	mov.b32 	%r24, 0;
	mov.b64 	%fd65, {%r24, %r23};
	mul.f64 	%fd187, %fd65, %fd64;
$L__BB0_4:
	mul.f64 	%fd66, %fd3, 0dC000000000000000;
	{
	.reg .b32 %temp; 
	mov.b64 	{%temp, %r25}, %fd66;
	}
	shl.b32 	%r26, %r25, 1;
	setp.gt.u32 	%p7, %r26, -2038431744;
	mov.f64 	%fd67, 0d0000000000000000;
	mul.rn.f64 	%fd68, %fd66, %fd67;
	selp.f64 	%fd9, %fd68, %fd66, %p7;
	{
	.reg .b32 %temp; 
	mov.b64 	{%r27, %temp}, %fd9;
	}
	{
	.reg .b32 %temp; 
	mov.b64 	{%temp, %r28}, %fd9;
	}
	add.s32 	%r29, %r28, 1048576;
	mov.b64 	%fd69, {%r27, %r29};
	cvt.rni.f64.f64 	%fd70, %fd69;
	cvt.rzi.s64.f64 	%rd17, %fd70;
	cvt.u32.u64 	%r30, %rd17;
	fma.rn.f64 	%fd71, %fd70, 0dBFE0000000000000, %fd9;
	mul.f64 	%fd72, %fd71, 0d3CA1A62633145C07;
	fma.rn.f64 	%fd73, %fd71, 0d400921FB54442D18, %fd72;
	mul.rn.f64 	%fd74, %fd73, %fd73;
	fma.rn.f64 	%fd75, %fd74, 0dBDA8FF8320FD8164, 0d3E21EEA7C1EF8528;
	fma.rn.f64 	%fd76, %fd75, %fd74, 0dBE927E4F8E06E6D9;
	fma.rn.f64 	%fd77, %fd76, %fd74, 0d3EFA01A019DDBCE9;
	fma.rn.f64 	%fd78, %fd77, %fd74, 0dBF56C16C16C15D47;
	fma.rn.f64 	%fd79, %fd78, %fd74, 0d3FA5555555555551;
	fma.rn.f64 	%fd80, %fd79, %fd74, 0dBFE0000000000000;
	fma.rn.f64 	%fd81, %fd80, %fd74, 0d3FF0000000000000;
	fma.rn.f64 	%fd82, %fd74, 0d3DE5DB65F9785EBA, 0dBE5AE5F12CB0D246;
	fma.rn.f64 	%fd83, %fd82, %fd74, 0d3EC71DE369ACE392;
	fma.rn.f64 	%fd84, %fd83, %fd74, 0dBF2A01A019DB62A1;
	fma.rn.f64 	%fd85, %fd84, %fd74, 0d3F81111111110818;
	fma.rn.f64 	%fd86, %fd85, %fd74, 0dBFC5555555555554;
	fma.rn.f64 	%fd87, %fd86, %fd74, 0d0000000000000000;
	fma.rn.f64 	%fd88, %fd87, %fd73, %fd73;
	and.b64  	%rd18, %rd17, 1;
	setp.eq.b64 	%p8, %rd18, 1;
	{
	.reg .b32 %temp; 
	mov.b64 	{%temp, %r31}, %fd88;
	}
	{
	.reg .b32 %temp; 
	mov.b64 	{%r32, %temp}, %fd88;
	}
	xor.b32  	%r33, %r31, -2147483648;
	mov.b64 	%fd89, {%r32, %r33};
	selp.f64 	%fd188, %fd81, %fd88, %p8;
	selp.f64 	%fd189, %fd89, %fd81, %p8;
	and.b32  	%r34, %r30, 2;
	setp.eq.s32 	%p9, %r34, 0;
	@%p9 bra 	$L__BB0_6;
	{
	.reg .b32 %temp; 
	mov.b64 	{%temp, %r35}, %fd188;
	}
	{
	.reg .b32 %temp; 
	mov.b64 	{%r36, %temp}, %fd188;
	}
	xor.b32  	%r37, %r35, -2147483648;
	mov.b64 	%fd188, {%r36, %r37};
	{
	.reg .b32 %temp; 
	mov.b64 	{%temp, %r38}, %fd189;
	}
	{
	.reg .b32 %temp; 
	mov.b64 	{%r39, %temp}, %fd189;
	}
	xor.b32  	%r40, %r38, -2147483648;
	mov.b64 	%fd189, {%r39, %r40};
$L__BB0_6:
	mov.f64 	%fd90, 0d0000000000000000;
	add.rn.f64 	%fd16, %fd189, %fd90;
	cvt.rzi.f64.f64 	%fd91, %fd9;
	setp.eq.f64 	%p10, %fd9, %fd91;
	mul.rn.f64 	%fd92, %fd9, %fd90;
	selp.f64 	%fd17, %fd92, %fd188, %p10;
	ld.const.f64 	%fd93, [fastConstCopy+16];
	ld.const.f64 	%fd94, [fastConstCopy+24];
	mul.f64 	%fd95, %fd2, %fd94;
	fma.rn.f64 	%fd18, %fd1, %fd93, %fd95;
	{
	.reg .b32 %temp; 
	mov.b64 	{%temp, %r6}, %fd18;
	}
	abs.f64 	%fd19, %fd18;
	{
	.reg .b32 %temp; 
	mov.b64 	{%temp, %r41}, %fd19;
	}
	setp.gt.s32 	%p11, %r41, 1071801957;
	@%p11 bra 	$L__BB0_10;
	mul.f64 	%fd136, %fd18, %fd18;
	fma.rn.f64 	%fd137, %fd136, 0d3FB0066BDC1895E9, 0dBFB3823B180754AF;
	fma.rn.f64 	%fd138, %fd137, %fd136, 0d3FB11E52CC2F79AE;
	fma.rn.f64 	%fd139, %fd138, %fd136, 0dBF924EAF3526861B;
	fma.rn.f64 	%fd140, %fd139, %fd136, 0d3F91DF02A31E6CB7;
	fma.rn.f64 	%fd141, %fd140, %fd136, 0d3F847D18B0EEC6CC;
	fma.rn.f64 	%fd142, %fd141, %fd136, 0d3F8D0AF961BA53B0;
	fma.rn.f64 	%fd143, %fd142, %fd136, 0d3F91BF7734CF1C48;
	fma.rn.f64 	%fd144, %fd143, %fd136, 0d3F96E91483144EF7;
	fma.rn.f64 	%fd145, %fd144, %fd136, 0d3F9F1C6E0A4F9F81;
	fma.rn.f64 	%fd146, %fd145, %fd136, 0d3FA6DB6DC27FA92B;
	fma.rn.f64 	%fd147, %fd146, %fd136, 0d3FB333333320F91B;
	fma.rn.f64 	%fd148, %fd147, %fd136, 0d3FC5555555555F4D;
	mul.f64 	%fd149, %fd136, %fd148;
	fma.rn.f64 	%fd20, %fd149, %fd19, %fd19;
	setp.gt.s32 	%p15, %r6, -1;
	@%p15 bra 	$L__BB0_9;
	mov.f64 	%fd154, 0d3C91A62633145C07;
	add.rn.f64 	%fd155, %fd20, %fd154;
	mov.f64 	%fd156, 0d3FF921FB54442D18;
	add.rn.f64 	%fd190, %fd156, %fd155;
	bra.uni 	$L__BB0_11;
$L__BB0_9:
	mov.f64 	%fd150, 0dBC91A62633145C07;
	add.rn.f64 	%fd151, %fd20, %fd150;
	neg.f64 	%fd152, %fd151;
	mov.f64 	%fd153, 0d3FF921FB54442D18;
	add.rn.f64 	%fd190, %fd153, %fd152;
	bra.uni 	$L__BB0_11;
$L__BB0_10:
	mov.f64 	%fd96, 0d3FF0000000000000;
	sub.f64 	%fd97, %fd96, %fd19;
	{
	.reg .b32 %temp; 
	mov.b64 	{%r42, %temp}, %fd97;
	}
	{
	.reg .b32 %temp; 
	mov.b64 	{%temp, %r43}, %fd97;
	}
	add.s32 	%r44, %r43, -1048576;
	mov.b64 	%fd98, {%r42, %r44};
	rsqrt.approx.ftz.f64 	%fd99, %fd98;
	{
	.reg .b32 %temp; 
	mov.b64 	{%r45, %temp}, %fd99;
	}
	{
	.reg .b32 %temp; 
	mov.b64 	{%temp, %r46}, %fd99;
	}
	add.s32 	%r47, %r46, -1048576;
	mov.b64 	%fd100, {%r45, %r47};
	mul.f64 	%fd101, %fd98, %fd99;
	neg.f64 	%fd102, %fd101;
	fma.rn.f64 	%fd103, %fd101, %fd102, %fd98;
	fma.rn.f64 	%fd104, %fd103, %fd100, %fd101;
	neg.f64 	%fd105, %fd104;
	fma.rn.f64 	%fd106, %fd99, %fd105, 0d3FF0000000000000;
	fma.rn.f64 	%fd107, %fd106, %fd100, %fd100;
	fma.rn.f64 	%fd108, %fd104, %fd105, %fd98;
	fma.rn.f64 	%fd109, %fd108, %fd107, %fd104;
	{
	.reg .b32 %temp; 
	mov.b64 	{%r48, %temp}, %fd109;
	}
	{
	.reg .b32 %temp; 
	mov.b64 	{%temp, %r49}, %fd109;
	}
	add.s32 	%r50, %r49, 1048576;
	mov.b64 	%fd110, {%r48, %r50};
	fma.rn.f64 	%fd111, %fd97, 0d3EC715B371155F70, 0dBEBAC2FE66FAAC4B;
	fma.rn.f64 	%fd112, %fd111, %fd97, 0d3ED9A9B88EFCD9B8;
	fma.rn.f64 	%fd113, %fd112, %fd97, 0d3EDD0F40A8A0C4C3;
	fma.rn.f64 	%fd114, %fd113, %fd97, 0d3EF46D4CFA9E0E1F;
	fma.rn.f64 	%fd115, %fd114, %fd97, 0d3F079C168D1E2422;
	fma.rn.f64 	%fd116, %fd115, %fd97, 0d3F1C9A88C3BCA540;
	fma.rn.f64 	%fd117, %fd116, %fd97, 0d3F31C4E64BD476DF;
	fma.rn.f64 	%fd118, %fd117, %fd97, 0d3F46E8BA60009C8F;
	fma.rn.f64 	%fd119, %fd118, %fd97, 0d3F5F1C71C62B05A2;
	fma.rn.f64 	%fd120, %fd119, %fd97, 0d3F76DB6DB6DC9F2C;
	fma.rn.f64 	%fd121, %fd120, %fd97, 0d3F9333333333329C;
	fma.rn.f64 	%fd122, %fd121, %fd97, 0d3FB5555555555555;
	setp.lt.s32 	%p12, %r43, 1;
	mov.f64 	%fd123, 0d0000000000000000;
	mul.rn.f64 	%fd124, %fd19, %fd123;
	mul.f64 	%fd125, %fd97, %fd122;
	fma.rn.f64 	%fd126, %fd125, %fd110, %fd110;
	selp.f64 	%fd127, %fd124, %fd126, %p12;
	setp.lt.s32 	%p13, %r43, 0;
	mov.f64 	%fd128, 0d7FF0000000000000;
	mul.rn.f64 	%fd129, %fd127, %fd128;
	selp.f64 	%fd130, %fd129, %fd127, %p13;
	setp.lt.s32 	%p14, %r6, 0;
	mov.f64 	%fd131, 0dBCA1A62633145C07;
	add.rn.f64 	%fd132, %fd130, %fd131;
	neg.f64 	%fd133, %fd132;
	mov.f64 	%fd134, 0d400921FB54442D18;
	add.rn.f64 	%fd135, %fd134, %fd133;
	selp.f64 	%fd190, %fd135, %fd130, %p14;
$L__BB0_11:
	ld.param.u64 	%rd28, [_Z17ff_ms_tabulated2DP7double2S0_S0_PKdS2_S2_S2__param_0];
	ld.const.u32 	%r51, [nAmpfunc];
	add.s32 	%r52, %r51, -1;
	cvt.rn.f64.s32 	%fd157, %r52;
	mul.f64 	%fd158, %fd190, %fd157;
	div.rn.f64 	%fd159, %fd158, 0d401921FB54442D18;
	cvt.rni.s32.f64 	%r53, %fd159;
	cvta.to.global.u64 	%rd19, %rd3;
	mul.wide.s32 	%rd20, %r53, 16;
	add.s64 	%rd21, %rd19, %rd20;
	ld.global.v2.f64 	{%fd160, %fd161}, [%rd21];
	ld.const.f64 	%fd162, [fastConstCopy+32];
	neg.f64 	%fd163, %fd161;
	ld.const.f64 	%fd164, [fastConstCopy+40];
	mul.f64 	%fd165, %fd164, %fd163;
	fma.rn.f64 	%fd166, %fd160, %fd162, %fd165;
	mul.f64 	%fd167, %fd187, %fd166;
	mul.f64 	%fd168, %fd161, %fd162;
	fma.rn.f64 	%fd169, %fd160, %fd164, %fd168;
	mul.f64 	%fd170, %fd187, %fd169;
	div.s32 	%r54, %r1, %r2;
	cvta.to.global.u64 	%rd22, %rd2;
	mul.wide.s32 	%rd23, %r54, 16;
	add.s64 	%rd24, %rd22, %rd23;
	ld.global.v2.f64 	{%fd171, %fd172}, [%rd24];
	neg.f64 	%fd173, %fd172;
	mul.f64 	%fd174, %fd170, %fd173;
	fma.rn.f64 	%fd175, %fd171, %fd167, %fd174;
	mul.f64 	%fd176, %fd172, %fd167;
	fma.rn.f64 	%fd177, %fd171, %fd170, %fd176;
	neg.f64 	%fd178, %fd17;
	mul.f64 	%fd179, %fd177, %fd178;
	fma.rn.f64 	%fd180, %fd16, %fd175, %fd179;
	cvta.to.global.u64 	%rd25, %rd28;
	mul.wide.s32 	%rd26, %r1, 16;
	add.s64 	%rd27, %rd25, %rd26;
	ld.global.v2.f64 	{%fd181, %fd182}, [%rd27];
	add.f64 	%fd183, %fd181, %fd180;
	mul.f64 	%fd184, %fd17, %fd175;
	fma.rn.f64 	%fd185, %fd16, %fd177, %fd184;
	add.f64 	%fd186, %fd182, %fd185;
	st.global.v2.f64 	[%rd27], {%fd183, %fd186};
$L__BB0_12:
	ret;

}


// ===== COMPILED SASS (sm_100) =====

	.target	sm_100

	.elftype	@"ET_EXEC"


//--------------------- .note.nv.tkinfo           --------------------------
	.section	.note.nv.tkinfo,"",@"SHT_NOTE"
	.sectionflags	@"SHF_NOTE_NV_TKINFO"
	.tkinfo
        /*0018*/ 	.word	0x00000002
        /*0030*/ 	.string	""
        /*0030*/ 	.string	"ptxas"
        /*0030*/ 	.string	"Cuda compilation tools, release 13.0, V13.0.88"
        /*0030*/ 	.string	"Build cuda_13.0.r13.0/compiler.36424714_0"
        /*0030*/ 	.string	"-arch sm_100 -m 64 "



//--------------------- .note.nv.cuinfo           --------------------------
	.section	.note.nv.cuinfo,"",@"SHT_NOTE"
	.sectionflags	@"SHF_NOTE_NV_CUINFO"
        /*0018*/ 	.short	0x0002
        /*001a*/ 	.short	0x0064
        /*001c*/ 	.short	0x0082
	.zero		2


//--------------------- .nv.info                  --------------------------
	.section	.nv.info,"",@"SHT_CUDA_INFO"
	.align	4


	//----- nvinfo : EIATTR_REGCOUNT
	.align		4
        /*0000*/ 	.byte	0x04, 0x2f
        /*0002*/ 	.short	(.L_8 - .L_7)
	.align		4
.L_7:
        /*0004*/ 	.word	index@(_Z17ff_ms_tabulated2DP7double2S0_S0_PKdS2_S2_S2_)
        /*0008*/ 	.word	0x00000020


	//----- nvinfo : EIATTR_FRAME_SIZE
	.align		4
.L_8:
        /*000c*/ 	.byte	0x04, 0x11
        /*000e*/ 	.short	(.L_10 - .L_9)
	.align		4
.L_9:
        /*0010*/ 	.word	index@($__internal_0_$__cuda_sm20_div_rn_f64_full)
        /*0014*/ 	.word	0x00000000


	//----- nvinfo : EIATTR_FRAME_SIZE
	.align		4
.L_10:
        /*0018*/ 	.byte	0x04, 0x11
        /*001a*/ 	.short	(.L_12 - .L_11)
	.align		4
.L_11:
        /*001c*/ 	.word	index@(_Z17ff_ms_tabulated2DP7double2S0_S0_PKdS2_S2_S2_)
        /*0020*/ 	.word	0x00000000


	//----- nvinfo : EIATTR_MIN_STACK_SIZE
	.align		4
.L_12:
        /*0024*/ 	.byte	0x04, 0x12
        /*0026*/ 	.short	(.L_14 - .L_13)
	.align		4
.L_13:
        /*0028*/ 	.word	index@(_Z17ff_ms_tabulated2DP7double2S0_S0_PKdS2_S2_S2_)
        /*002c*/ 	.word	0x00000000
.L_14:


//--------------------- .nv.compat                --------------------------
	.section	.nv.compat,"",@"SHT_CUDA_COMPAT_INFO"
	.align	4
        /*0000*/ 	.byte	0x02, 0x09, 0x00, 0x00, 0x02, 0x02, 0x01, 0x00, 0x02, 0x05, 0x05, 0x00, 0x03, 0x07, 0x01, 0x01
        /*0010*/ 	.byte	0x02, 0x03, 0x00, 0x00, 0x02, 0x06, 0x01, 0x00, 0x04, 0x0b, 0x08, 0x00, 0x01, 0x00, 0x00, 0x00
        /*0020*/ 	.byte	0x00, 0x00, 0x00, 0x00


//--------------------- .nv.info._Z17ff_ms_tabulated2DP7double2S0_S0_PKdS2_S2_S2_ --------------------------
	.section	.nv.info._Z17ff_ms_tabulated2DP7double2S0_S0_PKdS2_S2_S2_,"",@"SHT_CUDA_INFO"
	.sectionflags	@""
	.align	4


	//----- nvinfo : EIATTR_CUDA_API_VERSION
	.align		4
        /*0000*/ 	.byte	0x04, 0x37
        /*0002*/ 	.short	(.L_16 - .L_15)
.L_15:
        /*0004*/ 	.word	0x00000082


	//----- nvinfo : EIATTR_KPARAM_INFO
	.align		4
.L_16:
        /*0008*/ 	.byte	0x04, 0x17
        /*000a*/ 	.short	(.L_18 - .L_17)
.L_17:
        /*000c*/ 	.word	0x00000000
        /*0010*/ 	.short	0x0006
        /*0012*/ 	.short	0x0030
        /*0014*/ 	.byte	0x00, 0xf5, 0x21, 0x00


	//----- nvinfo : EIATTR_KPARAM_INFO
	.align		4
.L_18:
        /*0018*/ 	.byte	0x04, 0x17
        /*001a*/ 	.short	(.L_20 - .L_19)
.L_19:
        /*001c*/ 	.word	0x00000000
        /*0020*/ 	.short	0x0005
        /*0022*/ 	.short	0x0028
        /*0024*/ 	.byte	0x00, 0xf5, 0x21, 0x00


	//----- nvinfo : EIATTR_KPARAM_INFO
	.align		4
.L_20:
        /*0028*/ 	.byte	0x04, 0x17
        /*002a*/ 	.short	(.L_22 - .L_21)
.L_21:
        /*002c*/ 	.word	0x00000000
        /*0030*/ 	.short	0x0004
        /*0032*/ 	.short	0x0020
        /*0034*/ 	.byte	0x00, 0xf5, 0x21, 0x00


	//----- nvinfo : EIATTR_KPARAM_INFO
	.align		4
.L_22:
        /*0038*/ 	.byte	0x04, 0x17
        /*003a*/ 	.short	(.L_24 - .L_23)
.L_23:
        /*003c*/ 	.word	0x00000000
        /*0040*/ 	.short	0x0003
        /*0042*/ 	.short	0x0018
        /*0044*/ 	.byte	0x00, 0xf5, 0x21, 0x00


	//----- nvinfo : EIATTR_KPARAM_INFO
	.align		4
.L_24:
        /*0048*/ 	.byte	0x04, 0x17
        /*004a*/ 	.short	(.L_26 - .L_25)
.L_25:
        /*004c*/ 	.word	0x00000000
        /*0050*/ 	.short	0x0002
        /*0052*/ 	.short	0x0010
        /*0054*/ 	.byte	0x00, 0xf5, 0x21, 0x00


	//----- nvinfo : EIATTR_KPARAM_INFO
	.align		4
.L_26:
        /*0058*/ 	.byte	0x04, 0x17
        /*005a*/ 	.short	(.L_28 - .L_27)
.L_27:
        /*005c*/ 	.word	0x00000000
        /*0060*/ 	.short	0x0001
        /*0062*/ 	.short	0x0008
        /*0064*/ 	.byte	0x00, 0xf5, 0x21, 0x00


	//----- nvinfo : EIATTR_KPARAM_INFO
	.align		4
.L_28:
        /*0068*/ 	.byte	0x04, 0x17
        /*006a*/ 	.short	(.L_30 - .L_29)
.L_29:
        /*006c*/ 	.word	0x00000000
        /*0070*/ 	.short	0x0000
        /*0072*/ 	.short	0x0000
        /*0074*/ 	.byte	0x00, 0xf5, 0x21, 0x00


	//----- nvinfo : EIATTR_SPARSE_MMA_MASK
	.align		4
.L_30:
        /*0078*/ 	.byte	0x03, 0x50
        /*007a*/ 	.short	0x0000


	//----- nvinfo : EIATTR_MAXREG_COUNT
	.align		4
        /*007c*/ 	.byte	0x03, 0x1b
        /*007e*/ 	.short	0x00ff


	//----- nvinfo : EIATTR_MERCURY_ISA_VERSION
	.align		4
        /*0080*/ 	.byte	0x03, 0x5f
        /*0082*/ 	.short	0x0101


	//----- nvinfo : EIATTR_VRC_CTA_INIT_COUNT
	.align		4
        /*0084*/ 	.byte	0x02, 0x4a
	.zero		1
	.zero		1


	//----- nvinfo : EIATTR_EXIT_INSTR_OFFSETS
	.align		4
        /*0088*/ 	.byte	0x04, 0x1c
        /*008a*/ 	.short	(.L_32 - .L_31)


	//   ....[0]....
.L_31:
        /*008c*/ 	.word	0x00000080


	//   ....[1]....
        /*0090*/ 	.word	0x00001d90


	//----- nvinfo : EIATTR_CRS_STACK_SIZE
	.align		4
.L_32:
        /*0094*/ 	.byte	0x04, 0x1e
        /*0096*/ 	.short	(.L_34 - .L_33)
.L_33:
        /*0098*/ 	.word	0x00000000


	//----- nvinfo : EIATTR_CBANK_PARAM_SIZE
	.align		4
.L_34:
        /*009c*/ 	.byte	0x03, 0x19
        /*009e*/ 	.short	0x0038


	//----- nvinfo : EIATTR_PARAM_CBANK
	.align		4
        /*00a0*/ 	.byte	0x04, 0x0a
        /*00a2*/ 	.short	(.L_36 - .L_35)
	.align		4
.L_35:
        /*00a4*/ 	.word	index@(.nv.constant0._Z17ff_ms_tabulated2DP7double2S0_S0_PKdS2_S2_S2_)
        /*00a8*/ 	.short	0x0380
        /*00aa*/ 	.short	0x0038


	//----- nvinfo : EIATTR_SW_WAR
	.align		4
.L_36:
        /*00ac*/ 	.byte	0x04, 0x36
        /*00ae*/ 	.short	(.L_38 - .L_37)
.L_37:
        /*00b0*/ 	.word	0x00000008
.L_38:


//--------------------- .nv.callgraph             --------------------------
	.section	.nv.callgraph,"",@"SHT_CUDA_CALLGRAPH"
	.align	4
	.sectionentsize	8
	.align		4
        /*0000*/ 	.word	0x00000000
	.align		4
        /*0004*/ 	.word	0xffffffff
	.align		4
        /*0008*/ 	.word	0x00000000
	.align		4
        /*000c*/ 	.word	0xfffffffe
	.align		4
        /*0010*/ 	.word	0x00000000
	.align		4
        /*0014*/ 	.word	0xfffffffd
	.align		4
        /*0018*/ 	.word	0x00000000
	.align		4
        /*001c*/ 	.word	0xfffffffc


//--------------------- .nv.constant3             --------------------------
	.section	.nv.constant3,"a",@progbits
	.align	8
.nv.constant3:
	.type		box_min,@object
	.size		box_min,(box_max - box_min)
box_min:
	.zero		16
	.type		box_max,@object
	.size		box_max,(sigt - box_max)
box_max:
	.zero		16
	.type		sigt,@object
	.size		sigt,(vSize - sigt)
sigt:
	.zero		8
	.type		vSize,@object
	.size		vSize,(lSize - vSize)
vSize:
	.zero		4
	.type		lSize,@object
	.size		lSize,(nAmpfunc - lSize)
lSize:
	.zero		4
	.type		nAmpfunc,@object
	.size		nAmpfunc,(.L_5 - nAmpfunc)
nAmpfunc:
	.zero		4
.L_5:
	.zero		4
	.type		fastConstCopy,@object
	.size		fastConstCopy,(.L_6 - fastConstCopy)
fastConstCopy:
	.zero		48
.L_6:


//--------------------- .text._Z17ff_ms_tabulated2DP7double2S0_S0_PKdS2_S2_S2_ --------------------------
	.section	.text._Z17ff_ms_tabulated2DP7double2S0_S0_PKdS2_S2_S2_,"ax",@progbits
	.align	128
        .global         _Z17ff_ms_tabulated2DP7double2S0_S0_PKdS2_S2_S2_
        .type           _Z17ff_ms_tabulated2DP7double2S0_S0_PKdS2_S2_S2_,@function
        .size           _Z17ff_ms_tabulated2DP7double2S0_S0_PKdS2_S2_S2_,(.L_x_17 - _Z17ff_ms_tabulated2DP7double2S0_S0_PKdS2_S2_S2_)
        .other          _Z17ff_ms_tabulated2DP7double2S0_S0_PKdS2_S2_S2_,@"STO_CUDA_ENTRY STV_DEFAULT"
_Z17ff_ms_tabulated2DP7double2S0_S0_PKdS2_S2_S2_:
.text._Z17ff_ms_tabulated2DP7double2S0_S0_PKdS2_S2_S2_:
[----:B------:R-:W-:Y:S01]  /*0000*/  LDC R1, c[0x0][0x37c] ;  /* 0x0000df00ff017b82 */ /* 0x000fe20000000800 */
[----:B------:R-:W0:Y:S07]  /*0010*/  S2R R5, SR_TID.X ;  /* 0x0000000000057919 */ /* 0x000e2e0000002100 */
[----:B------:R-:W0:Y:S08]  /*0020*/  S2UR UR4, SR_CTAID.X ;  /* 0x00000000000479c3 */ /* 0x000e300000002500 */
[----:B------:R-:W0:Y:S08]  /*0030*/  LDC R0, c[0x0][0x360] ;  /* 0x0000d800ff007b82 */ /* 0x000e300000000800 */
[----:B------:R-:W1:Y:S01]  /*0040*/  LDC.64 R2, c[0x3][0x28] ;  /* 0x00c00a00ff027b82 */ /* 0x000e620000000a00 */
[----:B0-----:R-:W-:-:S02]  /*0050*/  IMAD R0, R0, UR4, R5 ;  /* 0x0000000400007c24 */ /* 0x001fc4000f8e0205 */
[----:B-1----:R-:W-:-:S05]  /*0060*/  IMAD R3, R3, R2, RZ ;  /* 0x0000000203037224 */ /* 0x002fca00078e02ff */
[----:B------:R-:W-:-:S13]  /*0070*/  ISETP.GE.AND P0, PT, R0, R3, PT ;  /* 0x000000030000720c */ /* 0x000fda0003f06270 */
[----:B------:R-:W-:Y:S05]  /*0080*/  @P0 EXIT ;  /* 0x000000000000094d */ /* 0x000fea0003800000 */
[----:B------:R-:W-:Y:S01]  /*0090*/  IABS R6, R2 ;  /* 0x0000000200067213 */ /* 0x000fe20000000000 */
[----:B------:R-:W0:Y:S01]  /*00a0*/  LDCU.64 UR6, c[0x0][0x358] ;  /* 0x00006b00ff0677ac */ /* 0x000e220008000a00 */
[----:B------:R-:W-:Y:S01]  /*00b0*/  IABS R8, R0 ;  /* 0x0000000000087213 */ /* 0x000fe20000000000 */
[----:B------:R-:W1:Y:S01]  /*00c0*/  LDC.64 R16, c[0x0][0x398] ;  /* 0x0000e600ff107b82 */ /* 0x000e620000000a00 */
[----:B------:R-:W2:Y:S01]  /*00d0*/  I2F.RP R3, R6 ;  /* 0x0000000600037306 */ /* 0x000ea20000209400 */
[----:B------:R-:W-:Y:S01]  /*00e0*/  ISETP.GE.AND P2, PT, R0, RZ, PT ;  /* 0x000000ff0000720c */ /* 0x000fe20003f46270 */
[----:B------:R-:W3:Y:S05]  /*00f0*/  LDCU.64 UR4, c[0x3][URZ] ;  /* 0x00c00000ff0477ac */ /* 0x000eea0008000a00 */
[----:B------:R-:W4:Y:S01]  /*0100*/  LDC.64 R14, c[0x0][0x3a0] ;  /* 0x0000e800ff0e7b82 */ /* 0x000f220000000a00 */
[----:B--2---:R-:W2:Y:S07]  /*0110*/  MUFU.RCP R3, R3 ;  /* 0x0000000300037308 */ /* 0x004eae0000001000 */
[----:B------:R-:W3:Y:S08]  /*0120*/  LDC.64 R12, c[0x0][0x3b0] ;  /* 0x0000ec00ff0c7b82 */ /* 0x000ef00000000a00 */
[----:B------:R-:W3:Y:S01]  /*0130*/  LDC.64 R18, c[0x3][0x38] ;  /* 0x00c00e00ff127b82 */ /* 0x000ee20000000a00 */
[----:B--2---:R-:W-:-:S04]  /*0140*/  VIADD R4, R3, 0xffffffe ;  /* 0x0ffffffe03047836 */ /* 0x004fc80000000000 */
[----:B------:R2:W0:Y:S02]  /*0150*/  F2I.FTZ.U32.TRUNC.NTZ R5, R4 ;  /* 0x0000000400057305 */ /* 0x000424000021f000 */
[----:B--2---:R-:W-:Y:S02]  /*0160*/  IMAD.MOV.U32 R4, RZ, RZ, RZ ;  /* 0x000000ffff047224 */ /* 0x004fe400078e00ff */
[----:B0-----:R-:W-:-:S04]  /*0170*/  IMAD.MOV R7, RZ, RZ, -R5 ;  /* 0x000000ffff077224 */ /* 0x001fc800078e0a05 */
[----:B------:R-:W-:-:S04]  /*0180*/  IMAD R7, R7, R6, RZ ;  /* 0x0000000607077224 */ /* 0x000fc800078e02ff */
[----:B------:R-:W-:-:S04]  /*0190*/  IMAD.HI.U32 R5, R5, R7, R4 ;  /* 0x0000000705057227 */ /* 0x000fc800078e0004 */
[----:B------:R-:W-:-:S04]  /*01a0*/  IMAD.MOV.U32 R7, RZ, RZ, R8 ;  /* 0x000000ffff077224 */ /* 0x000fc800078e0008 */
[----:B------:R-:W-:-:S04]  /*01b0*/  IMAD.HI.U32 R5, R5, R7, RZ ;  /* 0x0000000705057227 */ /* 0x000fc800078e00ff */
[----:B------:R-:W-:-:S04]  /*01c0*/  IMAD.MOV R5, RZ, RZ, -R5 ;  /* 0x000000ffff057224 */ /* 0x000fc800078e0a05 */
[C---:B------:R-:W-:Y:S02]  /*01d0*/  IMAD R3, R6.reuse, R5, R7 ;  /* 0x0000000506037224 */ /* 0x040fe400078e0207 */
[----:B------:R-:W0:Y:S03]  /*01e0*/  LDC.64 R4, c[0x0][0x3a8] ;  /* 0x0000ea00ff047b82 */ /* 0x000e260000000a00 */
[----:B------:R-:W-:-:S13]  /*01f0*/  ISETP.GT.U32.AND P0, PT, R6, R3, PT ;  /* 0x000000030600720c */ /* 0x000fda0003f04070 */
[----:B------:R-:W-:Y:S01]  /*0200*/  @!P0 IMAD.IADD R3, R3, 0x1, -R6 ;  /* 0x0000000103038824 */ /* 0x000fe200078e0a06 */
[----:B------:R-:W-:-:S04]  /*0210*/  ISETP.NE.AND P0, PT, R2, RZ, PT ;  /* 0x000000ff0200720c */ /* 0x000fc80003f05270 */
[----:B------:R-:W-:-:S13]  /*0220*/  ISETP.GT.U32.AND P1, PT, R6, R3, PT ;  /* 0x000000030600720c */ /* 0x000fda0003f24070 */
[----:B------:R-:W-:-:S04]  /*0230*/  @!P1 IMAD.IADD R3, R3, 0x1, -R6 ;  /* 0x0000000103039824 */ /* 0x000fc800078e0a06 */
[----:B------:R-:W-:-:S04]  /*0240*/  IMAD.MOV.U32 R7, RZ, RZ, R3 ;  /* 0x000000ffff077224 */ /* 0x000fc800078e0003 */
[----:B------:R-:W-:Y:S01]  /*0250*/  @!P2 IMAD.MOV R7, RZ, RZ, -R7 ;  /* 0x000000ffff07a224 */ /* 0x000fe200078e0a07 */
[----:B------:R-:W-:-:S05]  /*0260*/  @!P0 LOP3.LUT R7, RZ, R2, RZ, 0x33, !PT ;  /* 0x00000002ff078212 */ /* 0x000fca00078e33ff */
[----:B0-----:R-:W-:-:S06]  /*0270*/  IMAD.WIDE R2, R7, 0x8, R4 ;  /* 0x0000000807027825 */ /* 0x001fcc00078e0204 */
[----:B------:R-:W2:Y:S01]  /*0280*/  LDG.E.64 R2, desc[UR6][R2.64] ;  /* 0x0000000602027981 */ /* 0x000ea2000c1e1b00 */
[----:B-1----:R-:W-:-:S04]  /*0290*/  IMAD.WIDE R16, R7, 0x8, R16 ;  /* 0x0000000807107825 */ /* 0x002fc800078e0210 */
[C---:B----4-:R-:W-:Y:S02]  /*02a0*/  IMAD.WIDE R14, R7.reuse, 0x8, R14 ;  /* 0x00000008070e7825 */ /* 0x050fe400078e020e */
[----:B------:R-:W5:Y:S02]  /*02b0*/  LDG.E.64 R16, desc[UR6][R16.64] ;  /* 0x0000000610107981 */ /* 0x000f64000c1e1b00 */
[----:B---3--:R-:W-:Y:S02]  /*02c0*/  IMAD.WIDE R12, R7, 0x8, R12 ;  /* 0x00000008070c7825 */ /* 0x008fe400078e020c */
[----:B------:R-:W5:Y:S04]  /*02d0*/  LDG.E.64 R14, desc[UR6][R14.64] ;  /* 0x000000060e0e7981 */ /* 0x000f68000c1e1b00 */
[----:B------:R-:W5:Y:S01]  /*02e0*/  LDG.E.64 R12, desc[UR6][R12.64] ;  /* 0x000000060c0c7981 */ /* 0x000f62000c1e1b00 */
[----:B------:R-:W-:Y:S01]  /*02f0*/  IMAD.MOV.U32 R6, RZ, RZ, 0x1 ;  /* 0x00000001ff067424 */ /* 0x000fe200078e00ff */
[----:B------:R-:W-:Y:S01]  /*0300*/  BSSY.RECONVERGENT B0, `(.L_x_0) ;  /* 0x000001d000007945 */ /* 0x000fe20003800200 */
[----:B--2---:R-:W-:-:S06]  /*0310*/  DADD R8, -RZ, |R2| ;  /* 0x00000000ff087229 */ /* 0x004fcc0000000502 */
[----:B------:R-:W0:Y:S01]  /*0320*/  MUFU.RCP64H R7, R9 ;  /* 0x0000000900077308 */ /* 0x000e220000001800 */
[----:B------:R-:W-:-:S06]  /*0330*/  DSETP.GTU.AND P0, PT, R2, RZ, PT ;  /* 0x000000ff0200722a */ /* 0x000fcc0003f0c000 */
[----:B------:R-:W-:Y:S02]  /*0340*/  FSEL R4, R18, UR4, P0 ;  /* 0x0000000412047c08 */ /* 0x000fe40008000000 */
[----:B------:R-:W-:-:S06]  /*0350*/  FSEL R5, R19, UR5, P0 ;  /* 0x0000000513057c08 */ /* 0x000fcc0008000000 */
[----:B------:R-:W1:Y:S01]  /*0360*/  @P0 LDC R18, c[0x3][0x10] ;  /* 0x00c00400ff120b82 */ /* 0x000e620000000800 */
[----:B0-----:R-:W-:-:S07]  /*0370*/  DFMA R10, -|R2|, R6, 1 ;  /* 0x3ff00000020a742b */ /* 0x001fce0000000306 */
[----:B------:R-:W0:Y:S01]  /*0380*/  @P0 LDC R19, c[0x3][0x14] ;  /* 0x00c00500ff130b82 */ /* 0x000e220000000800 */
[----:B------:R-:W-:-:S08]  /*0390*/  DFMA R10, R10, R10, R10 ;  /* 0x0000000a0a0a722b */ /* 0x000fd0000000000a */
[----:B------:R-:W-:-:S08]  /*03a0*/  DFMA R10, R6, R10, R6 ;  /* 0x0000000a060a722b */ /* 0x000fd00000000006 */
[----:B------:R-:W-:-:S08]  /*03b0*/  DFMA R6, -|R2|, R10, 1 ;  /* 0x3ff000000206742b */ /* 0x000fd0000000030a */
[----:B------:R-:W-:Y:S01]  /*03c0*/  DFMA R6, R10, R6, R10 ;  /* 0x000000060a06722b */ /* 0x000fe2000000000a */
[----:B-1----:R-:W-:Y:S02]  /*03d0*/  IMAD.MOV.U32 R10, RZ, RZ, R18 ;  /* 0x000000ffff0a7224 */ /* 0x002fe400078e0012 */
[----:B0-----:R-:W-:-:S06]  /*03e0*/  IMAD.MOV.U32 R11, RZ, RZ, R19 ;  /* 0x000000ffff0b7224 */ /* 0x001fcc00078e0013 */
[----:B------:R-:W-:-:S08]  /*03f0*/  DADD R10, R10, -R4 ;  /* 0x000000000a0a7229 */ /* 0x000fd00000000804 */
[----:B------:R-:W-:-:S08]  /*0400*/  DMUL R4, R10, R6 ;  /* 0x000000060a047228 */ /* 0x000fd00000000000 */
[----:B------:R-:W-:-:S08]  /*0410*/  DFMA R2, -|R2|, R4, R10 ;  /* 0x000000040202722b */ /* 0x000fd0000000030a */
[----:B------:R-:W-:Y:S01]  /*0420*/  DFMA R2, R6, R2, R4 ;  /* 0x000000020602722b */ /* 0x000fe20000000004 */
[----:B------:R-:W-:-:S09]  /*0430*/  FSETP.GEU.AND P1, PT, |R11|, 6.5827683646048100446e-37, PT ;  /* 0x036000000b00780b */ /* 0x000fd20003f2e200 */
[----:B------:R-:W-:-:S05]  /*0440*/  FFMA R4, RZ, R9, R3 ;  /* 0x00000009ff047223 */ /* 0x000fca0000000003 */
[----:B------:R-:W-:-:S13]  /*0450*/  FSETP.GT.AND P0, PT, |R4|, 1.469367938527859385e-39, PT ;  /* 0x001000000400780b */ /* 0x000fda0003f04200 */
[----:B------:R-:W-:Y:S05]  /*0460*/  @P0 BRA P1, `(.L_x_1) ;  /* 0x0000000000180947 */ /* 0x000fea0000800000 */
[----:B------:R-:W-:Y:S01]  /*0470*/  IMAD.MOV.U32 R6, RZ, RZ, R10 ;  /* 0x000000ffff067224 */ /* 0x000fe200078e000a */
[----:B------:R-:W-:Y:S02]  /*0480*/  MOV R7, R11 ;  /* 0x0000000b00077202 */ /* 0x000fe40000000f00 */
[----:B------:R-:W-:-:S07]  /*0490*/  MOV R4, 0x4b0 ;  /* 0x000004b000047802 */ /* 0x000fce0000000f00 */
[----:B-----5:R-:W-:Y:S05]  /*04a0*/  CALL.REL.NOINC `($__internal_0_$__cuda_sm20_div_rn_f64_full) ;  /* 0x00000018003c7944 */ /* 0x020fea0003c00000 */
[----:B------:R-:W-:Y:S02]  /*04b0*/  IMAD.MOV.U32 R2, RZ, RZ, R20 ;  /* 0x000000ffff027224 */ /* 0x000fe400078e0014 */
[----:B------:R-:W-:-:S07]  /*04c0*/  IMAD.MOV.U32 R3, RZ, RZ, R21 ;  /* 0x000000ffff037224 */ /* 0x000fce00078e0015 */
.L_x_1:
[----:B------:R-:W-:Y:S05]  /*04d0*/  BSYNC.RECONVERGENT B0 ;  /* 0x0000000000007941 */ /* 0x000fea0003800200 */
.L_x_0:
[----:B-----5:R-:W-:Y:S01]  /*04e0*/  DADD R8, -RZ, |R12| ;  /* 0x00000000ff087229 */ /* 0x020fe2000000050c */
[----:B------:R-:W0:Y:S01]  /*04f0*/  LDC.64 R20, c[0x3][0x40] ;  /* 0x00c01000ff147b82 */ /* 0x000e220000000a00 */
[----:B------:R-:W0:Y:S01]  /*0500*/  LDCU.64 UR4, c[0x3][0x8] ;  /* 0x00c00100ff0477ac */ /* 0x000e220008000a00 */
[C---:B------:R-:W-:Y:S01]  /*0510*/  DSETP.GTU.AND P0, PT, R12.reuse, RZ, PT ;  /* 0x000000ff0c00722a */ /* 0x040fe20003f0c000 */
[----:B------:R-:W-:Y:S01]  /*0520*/  IMAD.MOV.U32 R4, RZ, RZ, 0x1 ;  /* 0x00000001ff047424 */ /* 0x000fe200078e00ff */
[----:B------:R-:W-:Y:S01]  /*0530*/  BSSY.RECONVERGENT B0, `(.L_x_2) ;  /* 0x0000019000007945 */ /* 0x000fe20003800200 */
[----:B------:R-:W1:Y:S04]  /*0540*/  MUFU.RCP64H R5, R9 ;  /* 0x0000000900057308 */ /* 0x000e680000001800 */
[----:B-1----:R-:W-:Y:S01]  /*0550*/  DFMA R6, -|R12|, R4, 1 ;  /* 0x3ff000000c06742b */ /* 0x002fe20000000304 */
[----:B0-----:R-:W-:-:S02]  /*0560*/  FSEL R18, R20, UR4, P0 ;  /* 0x0000000414127c08 */ /* 0x001fc40008000000 */
[----:B------:R-:W-:-:S04]  /*0570*/  FSEL R19, R21, UR5, P0 ;  /* 0x0000000515137c08 */ /* 0x000fc80008000000 */
[----:B------:R-:W0:Y:S01]  /*0580*/  @P0 LDC R20, c[0x3][0x18] ;  /* 0x00c00600ff140b82 */ /* 0x000e220000000800 */
[----:B------:R-:W-:-:S07]  /*0590*/  DFMA R6, R6, R6, R6 ;  /* 0x000000060606722b */ /* 0x000fce0000000006 */
[----:B------:R-:W1:Y:S01]  /*05a0*/  @P0 LDC R21, c[0x3][0x1c] ;  /* 0x00c00700ff150b82 */ /* 0x000e620000000800 */
[----:B------:R-:W-:-:S08]  /*05b0*/  DFMA R4, R4, R6, R4 ;  /* 0x000000060404722b */ /* 0x000fd00000000004 */
[----:B------:R-:W-:Y:S01]  /*05c0*/  DFMA R10, -|R12|, R4, 1 ;  /* 0x3ff000000c0a742b */ /* 0x000fe20000000304 */
[----:B0-----:R-:W-:-:S07]  /*05d0*/  IMAD.MOV.U32 R6, RZ, RZ, R20 ;  /* 0x000000ffff067224 */ /* 0x001fce00078e0014 */
[----:B------:R-:W-:Y:S01]  /*05e0*/  DFMA R4, R4, R10, R4 ;  /* 0x0000000a0404722b */ /* 0x000fe20000000004 */
[----:B-1----:R-:W-:-:S06]  /*05f0*/  IMAD.MOV.U32 R7, RZ, RZ, R21 ;  /* 0x000000ffff077224 */ /* 0x002fcc00078e0015 */
[----:B------:R-:W-:-:S08]  /*0600*/  DADD R6, R6, -R18 ;  /* 0x0000000006067229 */ /* 0x000fd00000000812 */
[----:B------:R-:W-:Y:S02]  /*0610*/  DMUL R10, R6, R4 ;  /* 0x00000004060a7228 */ /* 0x000fe40000000000 */
[----:B------:R-:W-:-:S06]  /*0620*/  FSETP.GEU.AND P1, PT, |R7|, 6.5827683646048100446e-37, PT ;  /* 0x036000000700780b */ /* 0x000fcc0003f2e200 */
[----:B------:R-:W-:-:S08]  /*0630*/  DFMA R12, -|R12|, R10, R6 ;  /* 0x0000000a0c0c722b */ /* 0x000fd00000000306 */
[----:B------:R-:W-:-:S10]  /*0640*/  DFMA R4, R4, R12, R10 ;  /* 0x0000000c0404722b */ /* 0x000fd4000000000a */
[----:B------:R-:W-:-:S05]  /*0650*/  FFMA R10, RZ, R9, R5 ;  /* 0x00000009ff0a7223 */ /* 0x000fca0000000005 */
[----:B------:R-:W-:-:S13]  /*0660*/  FSETP.GT.AND P0, PT, |R10|, 1.469367938527859385e-39, PT ;  /* 0x001000000a00780b */ /* 0x000fda0003f04200 */
[----:B------:R-:W-:Y:S05]  /*0670*/  @P0 BRA P1, `(.L_x_3) ;  /* 0x0000000000100947 */ /* 0x000fea0000800000 */
[----:B------:R-:W-:-:S07]  /*0680*/  MOV R4, 0x6a0 ;  /* 0x000006a000047802 */ /* 0x000fce0000000f00 */
[----:B------:R-:W-:Y:S05]  /*0690*/  CALL.REL.NOINC `($__internal_0_$__cuda_sm20_div_rn_f64_full) ;  /* 0x0000001400c07944 */ /* 0x000fea0003c00000 */
[----:B------:R-:W-:Y:S02]  /*06a0*/  IMAD.MOV.U32 R4, RZ, RZ, R20 ;  /* 0x000000ffff047224 */ /* 0x000fe400078e0014 */
[----:B------:R-:W-:-:S07]  /*06b0*/  IMAD.MOV.U32 R5, RZ, RZ, R21 ;  /* 0x000000ffff057224 */ /* 0x000fce00078e0015 */
.L_x_3:
[----:B------:R-:W-:Y:S05]  /*06c0*/  BSYNC.RECONVERGENT B0 ;  /* 0x0000000000007941 */ /* 0x000fea0003800200 */
.L_x_2:
[----:B------:R-:W-:Y:S01]  /*06d0*/  DSETP.MIN.AND P0, P1, R4, R2, PT ;  /* 0x000000020400722a */ /* 0x000fe20003900000 */
[----:B------:R-:W0:Y:S01]  /*06e0*/  LDCU.64 UR4, c[0x3][0x20] ;  /* 0x00c00400ff0477ac */ /* 0x000e220008000a00 */
[----:B------:R-:W-:Y:S01]  /*06f0*/  IMAD.MOV.U32 R6, RZ, RZ, R5 ;  /* 0x000000ffff067224 */ /* 0x000fe200078e0005 */
[----:B------:R-:W-:Y:S01]  /*0700*/  BSSY.RECONVERGENT B0, `(.L_x_4) ;  /* 0x000004e000007945 */ /* 0x000fe20003800200 */
[----:B------:R-:W-:Y:S01]  /*0710*/  IMAD.MOV.U32 R7, RZ, RZ, R3 ;  /* 0x000000ffff077224 */ /* 0x000fe200078e0003 */
[----:B------:R-:W-:Y:S01]  /*0720*/  UMOV UR8, 0x7c89eb71 ;  /* 0x7c89eb7100087882 */ /* 0x000fe20000000000 */
[----:B------:R-:W-:Y:S01]  /*0730*/  IMAD.MOV.U32 R8, RZ, RZ, 0x652b82fe ;  /* 0x652b82feff087424 */ /* 0x000fe200078e00ff */
[----:B------:R-:W-:Y:S01]  /*0740*/  UMOV UR9, 0x3efa0199 ;  /* 0x3efa019900097882 */ /* 0x000fe20000000000 */
[----:B------:R-:W-:Y:S01]  /*0750*/  UMOV UR10, 0x14761f65 ;  /* 0x14761f65000a7882 */ /* 0x000fe20000000000 */
[----:B------:R-:W-:Y:S01]  /*0760*/  FSEL R9, R6, R7, P0 ;  /* 0x0000000706097208 */ /* 0x000fe20000000000 */
[----:B------:R-:W-:Y:S01]  /*0770*/  UMOV UR11, 0x3f2a01a0 ;  /* 0x3f2a01a0000b7882 */ /* 0x000fe20000000000 */
[----:B------:R-:W-:-:S03]  /*0780*/  SEL R6, R4, R2, P0 ;  /* 0x0000000204067207 */ /* 0x000fc60000000000 */
[----:B------:R-:W-:-:S05]  /*0790*/  @P1 LOP3.LUT R9, R7, 0x80000, RZ, 0xfc, !PT ;  /* 0x0008000007091812 */ /* 0x000fca00078efcff */
[----:B------:R-:W-:Y:S02]  /*07a0*/  IMAD.MOV.U32 R7, RZ, RZ, R9 ;  /* 0x000000ffff077224 */ /* 0x000fe400078e0009 */
[----:B------:R-:W-:-:S04]  /*07b0*/  IMAD.MOV.U32 R9, RZ, RZ, 0x3ff71547 ;  /* 0x3ff71547ff097424 */ /* 0x000fc800078e00ff */
[----:B0-----:R-:W-:Y:S01]  /*07c0*/  DMUL R6, R6, -UR4 ;  /* 0x8000000406067c28 */ /* 0x001fe20008000000 */
[----:B------:R-:W-:Y:S01]  /*07d0*/  UMOV UR4, 0xfefa39ef ;  /* 0xfefa39ef00047882 */ /* 0x000fe20000000000 */
[----:B------:R-:W-:-:S06]  /*07e0*/  UMOV UR5, 0x3fe62e42 ;  /* 0x3fe62e4200057882 */ /* 0x000fcc0000000000 */
[----:B------:R-:W-:-:S08]  /*07f0*/  DFMA R8, R6, R8, 6.75539944105574400000e+15 ;  /* 0x433800000608742b */ /* 0x000fd00000000008 */
[----:B------:R-:W-:-:S08]  /*0800*/  DADD R2, R8, -6.75539944105574400000e+15 ;  /* 0xc338000008027429 */ /* 0x000fd00000000000 */
[----:B------:R-:W-:Y:S01]  /*0810*/  DFMA R4, R2, -UR4, R6 ;  /* 0x8000000402047c2b */ /* 0x000fe20008000006 */
[----:B------:R-:W-:Y:S01]  /*0820*/  UMOV UR4, 0x3b39803f ;  /* 0x3b39803f00047882 */ /* 0x000fe20000000000 */
[----:B------:R-:W-:-:S06]  /*0830*/  UMOV UR5, 0x3c7abc9e ;  /* 0x3c7abc9e00057882 */ /* 0x000fcc0000000000 */
[----:B------:R-:W-:Y:S01]  /*0840*/  DFMA R2, R2, -UR4, R4 ;  /* 0x8000000402027c2b */ /* 0x000fe20008000004 */
[----:B------:R-:W-:Y:S01]  /*0850*/  UMOV UR4, 0x69ce2bdf ;  /* 0x69ce2bdf00047882 */ /* 0x000fe20000000000 */
[----:B------:R-:W-:Y:S01]  /*0860*/  MOV R4, 0xfca213ea ;  /* 0xfca213ea00047802 */ /* 0x000fe20000000f00 */
[----:B------:R-:W-:Y:S01]  /*0870*/  IMAD.MOV.U32 R5, RZ, RZ, 0x3e928af3 ;  /* 0x3e928af3ff057424 */ /* 0x000fe200078e00ff */
[----:B------:R-:W-:-:S05]  /*0880*/  UMOV UR5, 0x3e5ade15 ;  /* 0x3e5ade1500057882 */ /* 0x000fca0000000000 */
[----:B------:R-:W-:Y:S01]  /*0890*/  DFMA R4, R2, UR4, R4 ;  /* 0x0000000402047c2b */ /* 0x000fe20008000004 */
[----:B------:R-:W-:Y:S01]  /*08a0*/  UMOV UR4, 0x62401315 ;  /* 0x6240131500047882 */ /* 0x000fe20000000000 */
[----:B------:R-:W-:-:S06]  /*08b0*/  UMOV UR5, 0x3ec71dee ;  /* 0x3ec71dee00057882 */ /* 0x000fcc0000000000 */
[C---:B------:R-:W-:Y:S01]  /*08c0*/  DFMA R4, R2.reuse, R4, UR4 ;  /* 0x0000000402047e2b */ /* 0x040fe20008000004 */
[----:B------:R-:W0:Y:S07]  /*08d0*/  LDCU.64 UR4, c[0x3][0x40] ;  /* 0x00c00800ff0477ac */ /* 0x000e2e0008000a00 */
[C---:B------:R-:W-:Y:S01]  /*08e0*/  DFMA R4, R2.reuse, R4, UR8 ;  /* 0x0000000802047e2b */ /* 0x040fe20008000004 */
[----:B------:R-:W1:Y:S07]  /*08f0*/  LDCU.64 UR8, c[0x3][0x38] ;  /* 0x00c00700ff0877ac */ /* 0x000e6e0008000a00 */
[----:B------:R-:W-:-:S02]  /*0900*/  DFMA R10, R2, R4, UR10 ;  /* 0x0000000a020a7e2b */ /* 0x000fc40008000004 */
[----:B0-----:R-:W-:Y:S01]  /*0910*/  DMUL R4, R14, UR4 ;  /* 0x000000040e047c28 */ /* 0x001fe20008000000 */
[----:B------:R-:W-:Y:S01]  /*0920*/  UMOV UR4, 0x1852b7af ;  /* 0x1852b7af00047882 */ /* 0x000fe20000000000 */
[----:B------:R-:W-:-:S04]  /*0930*/  UMOV UR5, 0x3f56c16c ;  /* 0x3f56c16c00057882 */ /* 0x000fc80000000000 */
[----:B------:R-:W-:Y:S01]  /*0940*/  DFMA R10, R2, R10, UR4 ;  /* 0x00000004020a7e2b */ /* 0x000fe2000800000a */
[----:B------:R-:W-:Y:S01]  /*0950*/  UMOV UR4, 0x11122322 ;  /* 0x1112232200047882 */ /* 0x000fe20000000000 */
[----:B------:R-:W-:Y:S01]  /*0960*/  UMOV UR5, 0x3f811111 ;  /* 0x3f81111100057882 */ /* 0x000fe20000000000 */
[----:B-1----:R-:W-:-:S05]  /*0970*/  DFMA R4, R16, UR8, R4 ;  /* 0x0000000810047c2b */ /* 0x002fca0008000004 */
[----:B------:R-:W-:Y:S01]  /*0980*/  DFMA R10, R2, R10, UR4 ;  /* 0x00000004020a7e2b */ /* 0x000fe2000800000a */
[----:B------:R-:W-:Y:S01]  /*0990*/  UMOV UR4, 0x555502a1 ;  /* 0x555502a100047882 */ /* 0x000fe20000000000 */
[----:B------:R-:W-:Y:S01]  /*09a0*/  UMOV UR5, 0x3fa55555 ;  /* 0x3fa5555500057882 */ /* 0x000fe20000000000 */
[----:B------:R-:W-:-:S05]  /*09b0*/  DMUL R4, R4, -2 ;  /* 0xc000000004047828 */ /* 0x000fca0000000000 */
[----:B------:R-:W-:Y:S01]  /*09c0*/  DFMA R10, R2, R10, UR4 ;  /* 0x00000004020a7e2b */ /* 0x000fe2000800000a */
[----:B------:R-:W-:Y:S01]  /*09d0*/  UMOV UR4, 0x55555511 ;  /* 0x5555551100047882 */ /* 0x000fe20000000000 */
[----:B------:R-:W-:Y:S01]  /*09e0*/  UMOV UR5, 0x3fc55555 ;  /* 0x3fc5555500057882 */ /* 0x000fe20000000000 */
[----:B------:R-:W-:Y:S02]  /*09f0*/  DMUL R18, RZ, R4 ;  /* 0x00000004ff127228 */ /* 0x000fe40000000000 */
[----:B------:R-:W-:-:S03]  /*0a00*/  IMAD.SHL.U32 R12, R5, 0x2, RZ ;  /* 0x00000002050c7824 */ /* 0x000fc600078e00ff */
[----:B------:R-:W-:Y:S01]  /*0a10*/  DFMA R10, R2, R10, UR4 ;  /* 0x00000004020a7e2b */ /* 0x000fe2000800000a */
[----:B------:R-:W-:Y:S01]  /*0a20*/  UMOV UR4, 0xb ;  /* 0x0000000b00047882 */ /* 0x000fe20000000000 */
[----:B------:R-:W-:Y:S01]  /*0a30*/  ISETP.GT.U32.AND P0, PT, R12, -0x79800000, PT ;  /* 0x868000000c00780c */ /* 0x000fe20003f04070 */
[----:B------:R-:W-:-:S03]  /*0a40*/  UMOV UR5, 0x3fe00000 ;  /* 0x3fe0000000057882 */ /* 0x000fc60000000000 */
[----:B------:R-:W-:Y:S02]  /*0a50*/  FSEL R5, R19, R5, P0 ;  /* 0x0000000513057208 */ /* 0x000fe40000000000 */
[----:B------:R-:W-:Y:S01]  /*0a60*/  DFMA R12, R2, R10, UR4 ;  /* 0x00000004020c7e2b */ /* 0x000fe2000800000a */
[----:B------:R-:W-:Y:S02]  /*0a70*/  FSEL R10, R18, R4, P0 ;  /* 0x00000004120a7208 */ /* 0x000fe40000000000 */
[----:B------:R-:W-:Y:S01]  /*0a80*/  VIADD R11, R5, 0x100000 ;  /* 0x00100000050b7836 */ /* 0x000fe20000000000 */
[----:B------:R-:W-:-:S03]  /*0a90*/  FSETP.GEU.AND P0, PT, |R7|, 4.1917929649353027344, PT ;  /* 0x4086232b0700780b */ /* 0x000fc60003f0e200 */
[----:B------:R-:W0:Y:S01]  /*0aa0*/  FRND.F64 R20, R10 ;  /* 0x0000000a00147313 */ /* 0x000e220000301800 */
[----:B------:R-:W-:Y:S01]  /*0ab0*/  DFMA R12, R2, R12, 1 ;  /* 0x3ff00000020c742b */ /* 0x000fe2000000000c */
[----:B------:R-:W-:-:S07]  /*0ac0*/  IMAD.MOV.U32 R4, RZ, RZ, R10 ;  /* 0x000000ffff047224 */ /* 0x000fce00078e000a */
[----:B------:R-:W-:Y:S02]  /*0ad0*/  DFMA R18, R2, R12, 1 ;  /* 0x3ff000000212742b */ /* 0x000fe4000000000c */
[----:B0-----:R-:W-:-:S08]  /*0ae0*/  DFMA R12, R20, -0.5, R4 ;  /* 0xbfe00000140c782b */ /* 0x001fd00000000004 */
[----:B------:R-:W-:Y:S02]  /*0af0*/  IMAD R3, R8, 0x100000, R19 ;  /* 0x0010000008037824 */ /* 0x000fe400078e0213 */
[----:B------:R-:W-:Y:S01]  /*0b00*/  IMAD.MOV.U32 R2, RZ, RZ, R18 ;  /* 0x000000ffff027224 */ /* 0x000fe200078e0012 */
[----:B------:R-:W-:Y:S06]  /*0b10*/  @!P0 BRA `(.L_x_5) ;  /* 0x0000000000308947 */ /* 0x000fec0003800000 */
[----:B------:R-:W-:Y:S01]  /*0b20*/  FSETP.GEU.AND P1, PT, |R7|, 4.2275390625, PT ;  /* 0x408748000700780b */ /* 0x000fe20003f2e200 */
[C---:B------:R-:W-:Y:S02]  /*0b30*/  DADD R20, R6.reuse, +INF ;  /* 0x7ff0000006147429 */ /* 0x040fe40000000000 */
[----:B------:R-:W-:-:S08]  /*0b40*/  DSETP.GEU.AND P0, PT, R6, RZ, PT ;  /* 0x000000ff0600722a */ /* 0x000fd00003f0e000 */
[----:B------:R-:W-:Y:S02]  /*0b50*/  FSEL R3, R21, RZ, P0 ;  /* 0x000000ff15037208 */ /* 0x000fe40000000000 */
[----:B------:R-:W-:-:S04]  /*0b60*/  @!P1 LEA.HI R2, R8, R8, RZ, 0x1 ;  /* 0x0000000808029211 */ /* 0x000fc800078f08ff */
[----:B------:R-:W-:Y:S02]  /*0b70*/  @!P1 SHF.R.S32.HI R7, RZ, 0x1, R2 ;  /* 0x00000001ff079819 */ /* 0x000fe40000011402 */
[----:B------:R-:W-:-:S03]  /*0b80*/  FSEL R2, R20, RZ, P0 ;  /* 0x000000ff14027208 */ /* 0x000fc60000000000 */
[----:B------:R-:W-:Y:S02]  /*0b90*/  @!P1 IMAD.IADD R6, R8, 0x1, -R7 ;  /* 0x0000000108069824 */ /* 0x000fe400078e0a07 */
[----:B------:R-:W-:-:S03]  /*0ba0*/  @!P1 IMAD R19, R7, 0x100000, R19 ;  /* 0x0010000007139824 */ /* 0x000fc600078e0213 */
[----:B------:R-:W-:Y:S01]  /*0bb0*/  @!P1 LEA R7, R6, 0x3ff00000, 0x14 ;  /* 0x3ff0000006079811 */ /* 0x000fe200078ea0ff */
[----:B------:R-:W-:-:S06]  /*0bc0*/  @!P1 IMAD.MOV.U32 R6, RZ, RZ, RZ ;  /* 0x000000ffff069224 */ /* 0x000fcc00078e00ff */
[----:B------:R-:W-:-:S11]  /*0bd0*/  @!P1 DMUL R2, R18, R6 ;  /* 0x0000000612029228 */ /* 0x000fd60000000000 */
.L_x_5:
[----:B------:R-:W-:Y:S05]  /*0be0*/  BSYNC.RECONVERGENT B0 ;  /* 0x0000000000007941 */ /* 0x000fea0003800200 */
.L_x_4:
[----:B------:R-:W-:Y:S01]  /*0bf0*/  UMOV UR4, 0x33145c07 ;  /* 0x33145c0700047882 */ /* 0x000fe20000000000 */
[----:B------:R-:W-:Y:S01]  /*0c00*/  UMOV UR5, 0x3ca1a626 ;  /* 0x3ca1a62600057882 */ /* 0x000fe20000000000 */
[----:B------:R-:W-:Y:S01]  /*0c10*/  IMAD.MOV.U32 R18, RZ, RZ, 0x2cb0d246 ;  /* 0x2cb0d246ff127424 */ /* 0x000fe200078e00ff */
[C---:B------:R-:W-:Y:S01]  /*0c20*/  DMUL R8, R12.reuse, UR4 ;  /* 0x000000040c087c28 */ /* 0x040fe20008000000 */
[----:B------:R-:W-:Y:S01]  /*0c30*/  UMOV UR4, 0x54442d18 ;  /* 0x54442d1800047882 */ /* 0x000fe20000000000 */
[----:B------:R-:W-:Y:S01]  /*0c40*/  UMOV UR5, 0x400921fb ;  /* 0x400921fb00057882 */ /* 0x000fe20000000000 */
[----:B------:R-:W-:Y:S01]  /*0c50*/  IMAD.MOV.U32 R19, RZ, RZ, 0x3e5ae5f1 ;  /* 0x3e5ae5f1ff137424 */ /* 0x000fe200078e00ff */
[----:B------:R-:W-:Y:S01]  /*0c60*/  UMOV UR8, 0xf9785eba ;  /* 0xf9785eba00087882 */ /* 0x000fe20000000000 */
[----:B------:R-:W-:Y:S01]  /*0c70*/  UMOV UR9, 0x3de5db65 ;  /* 0x3de5db6500097882 */ /* 0x000fe20000000000 */
[----:B------:R-:W-:Y:S01]  /*0c80*/  UMOV UR10, 0x55555554 ;  /* 0x55555554000a7882 */ /* 0x000fe20000000000 */
[----:B------:R-:W-:Y:S01]  /*0c90*/  UMOV UR11, 0x3fc55555 ;  /* 0x3fc55555000b7882 */ /* 0x000fe20000000000 */
[----:B------:R-:W-:Y:S01]  /*0ca0*/  DFMA R8, R12, UR4, R8 ;  /* 0x000000040c087c2b */ /* 0x000fe20008000008 */
[----:B------:R-:W0:Y:S01]  /*0cb0*/  LDCU.64 UR12, c[0x3][0x50] ;  /* 0x00c00a00ff0c77ac */ /* 0x000e220008000a00 */
[----:B------:R-:W-:Y:S01]  /*0cc0*/  MOV R12, 0xc1ef8528 ;  /* 0xc1ef8528000c7802 */ /* 0x000fe20000000f00 */
[----:B------:R-:W-:Y:S01]  /*0cd0*/  IMAD.MOV.U32 R13, RZ, RZ, 0x3e21eea7 ;  /* 0x3e21eea7ff0d7424 */ /* 0x000fe200078e00ff */
[----:B------:R-:W1:Y:S01]  /*0ce0*/  F2I.S64.F64 R10, R10 ;  /* 0x0000000a000a7311 */ /* 0x000e620000301900 */
[----:B------:R-:W-:Y:S03]  /*0cf0*/  BSSY.RECONVERGENT B0, `(.L_x_6) ;  /* 0x00000b4000007945 */ /* 0x000fe60003800200 */
[----:B------:R-:W-:-:S08]  /*0d00*/  DMUL R6, R8, R8 ;  /* 0x0000000808067228 */ /* 0x000fd00000000000 */
[C---:B------:R-:W-:Y:S01]  /*0d10*/  DFMA R18, R6.reuse, UR8, -R18 ;  /* 0x0000000806127c2b */ /* 0x040fe20008000812 */
[----:B------:R-:W-:Y:S01]  /*0d20*/  UMOV UR8, 0x20fd8164 ;  /* 0x20fd816400087882 */ /* 0x000fe20000000000 */
[----:B------:R-:W-:Y:S01]  /*0d30*/  UMOV UR9, 0x3da8ff83 ;  /* 0x3da8ff8300097882 */ /* 0x000fe20000000000 */
[----:B-1----:R-:W-:Y:S01]  /*0d40*/  LOP3.LUT R20, R10, 0x1, RZ, 0xc0, !PT ;  /* 0x000000010a147812 */ /* 0x002fe200078ec0ff */
[C---:B------:R-:W-:Y:S01]  /*0d50*/  DFMA R12, R6.reuse, -UR8, R12 ;  /* 0x80000008060c7c2b */ /* 0x040fe2000800000c */
[----:B------:R-:W-:Y:S01]  /*0d60*/  UMOV UR8, 0x69ace392 ;  /* 0x69ace39200087882 */ /* 0x000fe20000000000 */
[----:B------:R-:W-:Y:S01]  /*0d70*/  UMOV UR9, 0x3ec71de3 ;  /* 0x3ec71de300097882 */ /* 0x000fe20000000000 */
[----:B------:R-:W-:Y:S01]  /*0d80*/  ISETP.NE.U32.AND P0, PT, R20, 0x1, PT ;  /* 0x000000011400780c */ /* 0x000fe20003f05070 */
[C---:B------:R-:W-:Y:S01]  /*0d90*/  DFMA R18, R6.reuse, R18, UR8 ;  /* 0x0000000806127e2b */ /* 0x040fe20008000012 */
[----:B------:R-:W-:Y:S01]  /*0da0*/  UMOV UR8, 0x8e06e6d9 ;  /* 0x8e06e6d900087882 */ /* 0x000fe20000000000 */
[----:B------:R-:W-:Y:S01]  /*0db0*/  UMOV UR9, 0x3e927e4f ;  /* 0x3e927e4f00097882 */ /* 0x000fe20000000000 */
[----:B------:R-:W-:Y:S01]  /*0dc0*/  ISETP.NE.U32.AND.EX P0, PT, RZ, RZ, PT, P0 ;  /* 0x000000ffff00720c */ /* 0x000fe20003f05100 */
[C---:B------:R-:W-:Y:S01]  /*0dd0*/  DFMA R12, R6.reuse, R12, -UR8 ;  /* 0x80000008060c7e2b */ /* 0x040fe2000800000c */
[----:B------:R-:W-:Y:S01]  /*0de0*/  UMOV UR8, 0x19db62a1 ;  /* 0x19db62a100087882 */ /* 0x000fe20000000000 */
[----:B------:R-:W-:Y:S01]  /*0df0*/  UMOV UR9, 0x3f2a01a0 ;  /* 0x3f2a01a000097882 */ /* 0x000fe20000000000 */
[----:B------:R-:W-:Y:S01]  /*0e00*/  LOP3.LUT P1, RZ, R10, 0x2, RZ, 0xc0, !PT ;  /* 0x000000020aff7812 */ /* 0x000fe2000782c0ff */
[----:B------:R-:W-:Y:S01]  /*0e10*/  DFMA R18, R6, R18, -UR8 ;  /* 0x8000000806127e2b */ /* 0x000fe20008000012 */
[----:B------:R-:W-:Y:S01]  /*0e20*/  UMOV UR8, 0x19ddbce9 ;  /* 0x19ddbce900087882 */ /* 0x000fe20000000000 */
[----:B------:R-:W-:-:S02]  /*0e30*/  UMOV UR9, 0x3efa01a0 ;  /* 0x3efa01a000097882 */ /* 0x000fc40000000000 */
[C---:B------:R-:W-:Y:S01]  /*0e40*/  DFMA R12, R6.reuse, R12, UR8 ;  /* 0x00000008060c7e2b */ /* 0x040fe2000800000c */
[----:B------:R-:W-:Y:S01]  /*0e50*/  UMOV UR8, 0x11110818 ;  /* 0x1111081800087882 */ /* 0x000fe20000000000 */
[----:B------:R-:W-:Y:S02]  /*0e60*/  UMOV UR9, 0x3f811111 ;  /* 0x3f81111100097882 */ /* 0x000fe40000000000 */
[C---:B------:R-:W-:Y:S01]  /*0e70*/  DFMA R18, R6.reuse, R18, UR8 ;  /* 0x0000000806127e2b */ /* 0x040fe20008000012 */
[----:B------:R-:W-:Y:S01]  /*0e80*/  UMOV UR8, 0x16c15d47 ;  /* 0x16c15d4700087882 */ /* 0x000fe20000000000 */
[----:B------:R-:W-:Y:S02]  /*0e90*/  UMOV UR9, 0x3f56c16c ;  /* 0x3f56c16c00097882 */ /* 0x000fe40000000000 */
[----:B------:R-:W-:Y:S01]  /*0ea0*/  DFMA R12, R6, R12, -UR8 ;  /* 0x80000008060c7e2b */ /* 0x000fe2000800000c */
[----:B------:R-:W-:Y:S01]  /*0eb0*/  UMOV UR8, 0x55555551 ;  /* 0x5555555100087882 */ /* 0x000fe20000000000 */
[----:B------:R-:W-:-:S02]  /*0ec0*/  UMOV UR9, 0x3fa55555 ;  /* 0x3fa5555500097882 */ /* 0x000fc40000000000 */
[----:B------:R-:W-:-:S04]  /*0ed0*/  DFMA R18, R6, R18, -UR10 ;  /* 0x8000000a06127e2b */ /* 0x000fc80008000012 */
[C---:B------:R-:W-:Y:S01]  /*0ee0*/  DFMA R12, R6.reuse, R12, UR8 ;  /* 0x00000008060c7e2b */ /* 0x040fe2000800000c */
[----:B------:R-:W1:Y:S03]  /*0ef0*/  LDCU.64 UR8, c[0x3][0x48] ;  /* 0x00c00900ff0877ac */ /* 0x000e660008000a00 */
[----:B------:R-:W-:-:S04]  /*0f00*/  DFMA R18, R6, R18, RZ ;  /* 0x000000120612722b */ /* 0x000fc800000000ff */
[----:B------:R-:W-:-:S04]  /*0f10*/  DFMA R12, R6, R12, -0.5 ;  /* 0xbfe00000060c742b */ /* 0x000fc8000000000c */
[----:B------:R-:W-:Y:S02]  /*0f20*/  DFMA R8, R8, R18, R8 ;  /* 0x000000120808722b */ /* 0x000fe40000000008 */
[----:B0-----:R-:W-:Y:S02]  /*0f30*/  DMUL R18, R14, UR12 ;  /* 0x0000000c0e127c28 */ /* 0x001fe40008000000 */
[----:B------:R-:W-:Y:S02]  /*0f40*/  DFMA R14, R6, R12, 1 ;  /* 0x3ff00000060e742b */ /* 0x000fe4000000000c */
[----:B------:R-:W0:Y:S04]  /*0f50*/  FRND.F64.TRUNC R12, R4 ;  /* 0x00000004000c7313 */ /* 0x000e28000030d800 */
[----:B-1----:R-:W-:Y:S01]  /*0f60*/  DFMA R16, R16, UR8, R18 ;  /* 0x0000000810107c2b */ /* 0x002fe20008000012 */
[----:B------:R-:W-:-:S03]  /*0f70*/  LOP3.LUT R11, R9, 0x80000000, RZ, 0x3c, !PT ;  /* 0x80000000090b7812 */ /* 0x000fc600078e3cff */
[----:B------:R-:W-:Y:S02]  /*0f80*/  FSEL R7, R15, R9, !P0 ;  /* 0x000000090f077208 */ /* 0x000fe40004000000 */
[----:B------:R-:W-:Y:S02]  /*0f90*/  FSEL R9, R11, R15, !P0 ;  /* 0x0000000f0b097208 */ /* 0x000fe40004000000 */
[----:B------:R-:W-:Y:S01]  /*0fa0*/  DADD R10, -RZ, |R16| ;  /* 0x00000000ff0a7229 */ /* 0x000fe20000000510 */
[----:B------:R-:W-:Y:S02]  /*0fb0*/  FSEL R6, R14, R8, !P0 ;  /* 0x000000080e067208 */ /* 0x000fe40004000000 */
[----:B------:R-:W-:Y:S02]  /*0fc0*/  @P1 LOP3.LUT R15, R9, 0x80000000, RZ, 0x3c, !PT ;  /* 0x80000000090f1812 */ /* 0x000fe400078e3cff */
[----:B------:R-:W-:Y:S01]  /*0fd0*/  FSEL R8, R8, R14, !P0 ;  /* 0x0000000e08087208 */ /* 0x000fe20004000000 */
[----:B0-----:R-:W-:-:S02]  /*0fe0*/  DSETP.NEU.AND P0, PT, R4, R12, PT ;  /* 0x0000000c0400722a */ /* 0x001fc40003f0d000 */
[----:B------:R-:W-:Y:S01]  /*0ff0*/  DMUL R4, RZ, R4 ;  /* 0x00000004ff047228 */ /* 0x000fe20000000000 */
[----:B------:R-:W-:Y:S01]  /*1000*/  @P1 LOP3.LUT R13, R7, 0x80000000, RZ, 0x3c, !PT ;  /* 0x80000000070d1812 */ /* 0x000fe200078e3cff */
[----:B------:R-:W-:Y:S01]  /*1010*/  @P1 IMAD.MOV.U32 R9, RZ, RZ, R15 ;  /* 0x000000ffff091224 */ /* 0x000fe200078e000f */
[----:B------:R-:W-:-:S03]  /*1020*/  ISETP.GT.AND P2, PT, R11, 0x3fe26665, PT ;  /* 0x3fe266650b00780c */ /* 0x000fc60003f44270 */
[----:B------:R-:W-:Y:S02]  /*1030*/  @P1 IMAD.MOV.U32 R7, RZ, RZ, R13 ;  /* 0x000000ffff071224 */ /* 0x000fe400078e000d */
[----:B------:R-:W-:Y:S02]  /*1040*/  DADD R14, RZ, R8 ;  /* 0x00000000ff0e7229 */ /* 0x000fe40000000008 */
[----:B------:R-:W-:Y:S02]  /*1050*/  FSEL R12, R4, R6, !P0 ;  /* 0x00000006040c7208 */ /* 0x000fe40004000000 */
[----:B------:R-:W-:-:S04]  /*1060*/  FSEL R13, R5, R7, !P0 ;  /* 0x00000007050d7208 */ /* 0x000fc80004000000 */
[----:B------:R-:W-:Y:S05]  /*1070*/  @P2 BRA `(.L_x_7) ;  /* 0x0000000000d42947 */ /* 0x000fea0003800000 */
[----:B------:R-:W-:Y:S01]  /*1080*/  DMUL R4, R16, R16 ;  /* 0x0000001010047228 */ /* 0x000fe20000000000 */
[----:B------:R-:W-:Y:S01]  /*1090*/  IMAD.MOV.U32 R6, RZ, RZ, 0x180754af ;  /* 0x180754afff067424 */ /* 0x000fe200078e00ff */
[----:B------:R-:W-:Y:S01]  /*10a0*/  UMOV UR8, 0xdc1895e9 ;  /* 0xdc1895e900087882 */ /* 0x000fe20000000000 */
[----:B------:R-:W-:Y:S01]  /*10b0*/  IMAD.MOV.U32 R7, RZ, RZ, 0x3fb3823b ;  /* 0x3fb3823bff077424 */ /* 0x000fe200078e00ff */
[----:B------:R-:W-:Y:S01]  /*10c0*/  UMOV UR9, 0x3fb0066b ;  /* 0x3fb0066b00097882 */ /* 0x000fe20000000000 */
[----:B------:R-:W-:-:S04]  /*10d0*/  ISETP.GT.AND P0, PT, R17, -0x1, PT ;  /* 0xffffffff1100780c */ /* 0x000fc80003f04270 */
[----:B------:R-:W-:Y:S01]  /*10e0*/  DFMA R6, R4, UR8, -R6 ;  /* 0x0000000804067c2b */ /* 0x000fe20008000806 */
[----:B------:R-:W-:Y:S01]  /*10f0*/  UMOV UR8, 0xcc2f79ae ;  /* 0xcc2f79ae00087882 */ /* 0x000fe20000000000 */
[----:B------:R-:W-:-:S06]  /*1100*/  UMOV UR9, 0x3fb11e52 ;  /* 0x3fb11e5200097882 */ /* 0x000fcc0000000000 */
[----:B------:R-:W-:Y:S01]  /*1110*/  DFMA R6, R4, R6, UR8 ;  /* 0x0000000804067e2b */ /* 0x000fe20008000006 */
[----:B------:R-:W-:Y:S01]  /*1120*/  UMOV UR8, 0x3526861b ;  /* 0x3526861b00087882 */ /* 0x000fe20000000000 */
[----:B------:R-:W-:Y:S01]  /*1130*/  UMOV UR9, 0x3f924eaf ;  /* 0x3f924eaf00097882 */ /* 0x000fe20000000000 */
[----:B------:R-:W-:Y:S02]  /*1140*/  @P0 IMAD.MOV.U32 R8, RZ, RZ, 0x33145c07 ;  /* 0x33145c07ff080424 */ /* 0x000fe400078e00ff */
[----:B------:R-:W-:-:S03]  /*1150*/  @P0 IMAD.MOV.U32 R9, RZ, RZ, 0x3c91a626 ;  /* 0x3c91a626ff090424 */ /* 0x000fc600078e00ff */
[----:B------:R-:W-:Y:S01]  /*1160*/  DFMA R6, R4, R6, -UR8 ;  /* 0x8000000804067e2b */ /* 0x000fe20008000006 */
[----:B------:R-:W-:Y:S01]  /*1170*/  UMOV UR8, 0xa31e6cb7 ;  /* 0xa31e6cb700087882 */ /* 0x000fe20000000000 */
[----:B------:R-:W-:-:S06]  /*1180*/  UMOV UR9, 0x3f91df02 ;  /* 0x3f91df0200097882 */ /* 0x000fcc0000000000 */
[----:B------:R-:W-:Y:S01]  /*1190*/  DFMA R6, R4, R6, UR8 ;  /* 0x0000000804067e2b */ /* 0x000fe20008000006 */
        /* <DEDUP_REMOVED lines=26> */
[----:B------:R-:W-:Y:S01]  /*1340*/  DMUL R6, R4, R6 ;  /* 0x0000000604067228 */ /* 0x000fe20000000000 */
[----:B------:R-:W-:Y:S02]  /*1350*/  @!P0 IMAD.MOV.U32 R4, RZ, RZ, 0x33145c07 ;  /* 0x33145c07ff048424 */ /* 0x000fe400078e00ff */
[----:B------:R-:W-:-:S05]  /*1360*/  @!P0 IMAD.MOV.U32 R5, RZ, RZ, 0x3c91a626 ;  /* 0x3c91a626ff058424 */ /* 0x000fca00078e00ff */
[----:B------:R-:W-:-:S08]  /*1370*/  DFMA R6, |R16|, R6, |R16| ;  /* 0x000000061006722b */ /* 0x000fd00000000610 */
[C---:B------:R-:W-:Y:S02]  /*1380*/  @!P0 DADD R4, R6.reuse, R4 ;  /* 0x0000000006048229 */ /* 0x040fe40000000004 */
[----:B------:R-:W-:-:S06]  /*1390*/  @P0 DADD R8, R6, -R8 ;  /* 0x0000000006080229 */ /* 0x000fcc0000000808 */
[----:B------:R-:W-:Y:S02]  /*13a0*/  @!P0 DADD R6, R4, UR8 ;  /* 0x0000000804068e29 */ /* 0x000fe40008000000 */
[----:B------:R-:W-:Y:S01]  /*13b0*/  @P0 DADD R6, -R8, UR8 ;  /* 0x0000000808060e29 */ /* 0x000fe20008000100 */
[----:B------:R-:W-:Y:S10]  /*13c0*/  BRA `(.L_x_8) ;  /* 0x0000000400187947 */ /* 0x000ff40003800000 */
.L_x_7:
[----:B------:R-:W-:Y:S01]  /*13d0*/  DADD R4, -|R16|, 1 ;  /* 0x3ff0000010047429 */ /* 0x000fe20000000300 */
[----:B------:R-:W-:Y:S01]  /*13e0*/  IMAD.MOV.U32 R6, RZ, RZ, 0x66faac4b ;  /* 0x66faac4bff067424 */ /* 0x000fe200078e00ff */
[----:B------:R-:W-:Y:S01]  /*13f0*/  UMOV UR8, 0x71155f70 ;  /* 0x71155f7000087882 */ /* 0x000fe20000000000 */
[----:B------:R-:W-:Y:S01]  /*1400*/  IMAD.MOV.U32 R7, RZ, RZ, 0x3ebac2fe ;  /* 0x3ebac2feff077424 */ /* 0x000fe200078e00ff */
[----:B------:R-:W-:-:S05]  /*1410*/  UMOV UR9, 0x3ec715b3 ;  /* 0x3ec715b300097882 */ /* 0x000fca0000000000 */
[----:B------:R-:W-:Y:S01]  /*1420*/  DFMA R6, R4, UR8, -R6 ;  /* 0x0000000804067c2b */ /* 0x000fe20008000806 */
[----:B------:R-:W-:Y:S01]  /*1430*/  UMOV UR8, 0x8efcd9b8 ;  /* 0x8efcd9b800087882 */ /* 0x000fe20000000000 */
[----:B------:R-:W-:Y:S01]  /*1440*/  UMOV UR9, 0x3ed9a9b8 ;  /* 0x3ed9a9b800097882 */ /* 0x000fe20000000000 */
[----:B------:R-:W-:-:S05]  /*1450*/  ISETP.GE.AND P0, PT, R5, 0x1, PT ;  /* 0x000000010500780c */ /* 0x000fca0003f06270 */
[----:B------:R-:W-:Y:S01]  /*1460*/  DFMA R6, R4, R6, UR8 ;  /* 0x0000000804067e2b */ /* 0x000fe20008000006 */
[----:B------:R-:W-:Y:S01]  /*1470*/  UMOV UR8, 0xa8a0c4c3 ;  /* 0xa8a0c4c300087882 */ /* 0x000fe20000000000 */
[----:B------:R-:W-:-:S06]  /*1480*/  UMOV UR9, 0x3edd0f40 ;  /* 0x3edd0f4000097882 */ /* 0x000fcc0000000000 */
[----:B------:R-:W-:Y:S01]  /*1490*/  DFMA R8, R4, R6, UR8 ;  /* 0x0000000804087e2b */ /* 0x000fe20008000006 */
[----:B------:R-:W-:Y:S01]  /*14a0*/  UMOV UR8, 0xfa9e0e1f ;  /* 0xfa9e0e1f00087882 */ /* 0x000fe20000000000 */
[----:B------:R-:W-:Y:S01]  /*14b0*/  UMOV UR9, 0x3ef46d4c ;  /* 0x3ef46d4c00097882 */ /* 0x000fe20000000000 */
[----:B------:R-:W-:Y:S01]  /*14c0*/  IADD3 R7, PT, PT, R5, -0x100000, RZ ;  /* 0xfff0000005077810 */ /* 0x000fe20007ffe0ff */
[----:B------:R-:W-:-:S04]  /*14d0*/  IMAD.MOV.U32 R6, RZ, RZ, R4 ;  /* 0x000000ffff067224 */ /* 0x000fc800078e0004 */
[----:B------:R-:W-:Y:S01]  /*14e0*/  DFMA R10, R4, R8, UR8 ;  /* 0x00000008040a7e2b */ /* 0x000fe20008000008 */
[----:B------:R-:W-:Y:S01]  /*14f0*/  UMOV UR8, 0x8d1e2422 ;  /* 0x8d1e242200087882 */ /* 0x000fe20000000000 */
[----:B------:R-:W-:Y:S01]  /*1500*/  UMOV UR9, 0x3f079c16 ;  /* 0x3f079c1600097882 */ /* 0x000fe20000000000 */
[----:B------:R-:W0:Y:S01]  /*1510*/  MUFU.RSQ64H R9, R7 ;  /* 0x0000000700097308 */ /* 0x000e220000001c00 */
[----:B------:R-:W-:-:S04]  /*1520*/  IMAD.MOV.U32 R8, RZ, RZ, RZ ;  /* 0x000000ffff087224 */ /* 0x000fc800078e00ff */
[----:B------:R-:W-:Y:S01]  /*1530*/  DFMA R10, R4, R10, UR8 ;  /* 0x00000008040a7e2b */ /* 0x000fe2000800000a */
[----:B------:R-:W-:Y:S01]  /*1540*/  UMOV UR8, 0xc3bca540 ;  /* 0xc3bca54000087882 */ /* 0x000fe20000000000 */
[----:B------:R-:W-:-:S06]  /*1550*/  UMOV UR9, 0x3f1c9a88 ;  /* 0x3f1c9a8800097882 */ /* 0x000fcc0000000000 */
[----:B------:R-:W-:Y:S01]  /*1560*/  DFMA R10, R4, R10, UR8 ;  /* 0x00000008040a7e2b */ /* 0x000fe2000800000a */
[----:B------:R-:W-:Y:S01]  /*1570*/  UMOV UR8, 0x4bd476df ;  /* 0x4bd476df00087882 */ /* 0x000fe20000000000 */
[----:B------:R-:W-:Y:S01]  /*1580*/  UMOV UR9, 0x3f31c4e6 ;  /* 0x3f31c4e600097882 */ /* 0x000fe20000000000 */
[----:B0-----:R-:W-:-:S05]  /*1590*/  DMUL R18, R6, R8 ;  /* 0x0000000806127228 */ /* 0x001fca0000000000 */
[----:B------:R-:W-:Y:S01]  /*15a0*/  DFMA R22, R4, R10, UR8 ;  /* 0x0000000804167e2b */ /* 0x000fe2000800000a */
[----:B------:R-:W-:Y:S01]  /*15b0*/  UMOV UR8, 0x60009c8f ;  /* 0x60009c8f00087882 */ /* 0x000fe20000000000 */
[----:B------:R-:W-:Y:S01]  /*15c0*/  UMOV UR9, 0x3f46e8ba ;  /* 0x3f46e8ba00097882 */ /* 0x000fe20000000000 */
[----:B------:R-:W-:Y:S01]  /*15d0*/  VIADD R11, R9, 0xfff00000 ;  /* 0xfff00000090b7836 */ /* 0x000fe20000000000 */
[----:B------:R-:W-:Y:S01]  /*15e0*/  DFMA R20, R18, -R18, R6 ;  /* 0x800000121214722b */ /* 0x000fe20000000006 */
[----:B------:R-:W-:-:S03]  /*15f0*/  IMAD.MOV.U32 R10, RZ, RZ, RZ ;  /* 0x000000ffff0a7224 */ /* 0x000fc600078e00ff */
[----:B------:R-:W-:Y:S01]  /*1600*/  DFMA R22, R4, R22, UR8 ;  /* 0x0000000804167e2b */ /* 0x000fe20008000016 */
[----:B------:R-:W-:Y:S01]  /*1610*/  UMOV UR8, 0xc62b05a2 ;  /* 0xc62b05a200087882 */ /* 0x000fe20000000000 */
[----:B------:R-:W-:Y:S02]  /*1620*/  UMOV UR9, 0x3f5f1c71 ;  /* 0x3f5f1c7100097882 */ /* 0x000fe40000000000 */
[----:B------:R-:W-:-:S04]  /*1630*/  DFMA R18, R10, R20, R18 ;  /* 0x000000140a12722b */ /* 0x000fc80000000012 */
[----:B------:R-:W-:Y:S01]  /*1640*/  DFMA R22, R4, R22, UR8 ;  /* 0x0000000804167e2b */ /* 0x000fe20008000016 */
[----:B------:R-:W-:Y:S01]  /*1650*/  UMOV UR8, 0xb6dc9f2c ;  /* 0xb6dc9f2c00087882 */ /* 0x000fe20000000000 */
[----:B------:R-:W-:Y:S02]  /*1660*/  UMOV UR9, 0x3f76db6d ;  /* 0x3f76db6d00097882 */ /* 0x000fe40000000000 */
[-C--:B------:R-:W-:Y:S02]  /*1670*/  DFMA R8, R8, -R18.reuse, 1 ;  /* 0x3ff000000808742b */ /* 0x080fe40000000812 */
[----:B------:R-:W-:Y:S02]  /*1680*/  DFMA R6, R18, -R18, R6 ;  /* 0x800000121206722b */ /* 0x000fe40000000006 */
[----:B------:R-:W-:Y:S01]  /*1690*/  DFMA R22, R4, R22, UR8 ;  /* 0x0000000804167e2b */ /* 0x000fe20008000016 */
[----:B------:R-:W-:Y:S01]  /*16a0*/  UMOV UR8, 0x3333329c ;  /* 0x3333329c00087882 */ /* 0x000fe20000000000 */
[----:B------:R-:W-:-:S02]  /*16b0*/  UMOV UR9, 0x3f933333 ;  /* 0x3f93333300097882 */ /* 0x000fc40000000000 */
[----:B------:R-:W-:-:S04]  /*16c0*/  DFMA R8, R10, R8, R10 ;  /* 0x000000080a08722b */ /* 0x000fc8000000000a */
[----:B------:R-:W-:Y:S01]  /*16d0*/  DFMA R22, R4, R22, UR8 ;  /* 0x0000000804167e2b */ /* 0x000fe20008000016 */
[----:B------:R-:W-:Y:S01]  /*16e0*/  UMOV UR8, 0x55555555 ;  /* 0x5555555500087882 */ /* 0x000fe20000000000 */
[----:B------:R-:W-:Y:S02]  /*16f0*/  UMOV UR9, 0x3fb55555 ;  /* 0x3fb5555500097882 */ /* 0x000fe40000000000 */
[----:B------:R-:W-:Y:S02]  /*1700*/  DFMA R6, R8, R6, R18 ;  /* 0x000000060806722b */ /* 0x000fe40000000012 */
[----:B------:R-:W-:Y:S02]  /*1710*/  DMUL R8, RZ, |R16| ;  /* 0x40000010ff087228 */ /* 0x000fe40000000000 */
[----:B------:R-:W-:Y:S01]  /*1720*/  DFMA R22, R4, R22, UR8 ;  /* 0x0000000804167e2b */ /* 0x000fe20008000016 */
[----:B------:R-:W-:Y:S01]  /*1730*/  UMOV UR8, 0x33145c07 ;  /* 0x33145c0700087882 */ /* 0x000fe20000000000 */
[----:B------:R-:W-:-:S04]  /*1740*/  UMOV UR9, 0x3ca1a626 ;  /* 0x3ca1a62600097882 */ /* 0x000fc80000000000 */
[----:B------:R-:W-:Y:S02]  /*1750*/  VIADD R7, R7, 0x100000 ;  /* 0x0010000007077836 */ /* 0x000fe40000000000 */
[----:B------:R-:W-:-:S08]  /*1760*/  DMUL R22, R4, R22 ;  /* 0x0000001604167228 */ /* 0x000fd00000000000 */
[----:B------:R-:W-:-:S10]  /*1770*/  DFMA R22, R6, R22, R6 ;  /* 0x000000160616722b */ /* 0x000fd40000000006 */
[----:B------:R-:W-:Y:S02]  /*1780*/  FSEL R8, R8, R22, !P0 ;  /* 0x0000001608087208 */ /* 0x000fe40004000000 */
[----:B------:R-:W-:Y:S02]  /*1790*/  FSEL R9, R9, R23, !P0 ;  /* 0x0000001709097208 */ /* 0x000fe40004000000 */
[----:B------:R-:W-:-:S04]  /*17a0*/  ISETP.GE.AND P0, PT, R5, RZ, PT ;  /* 0x000000ff0500720c */ /* 0x000fc80003f06270 */
[----:B------:R-:W-:-:S10]  /*17b0*/  DMUL R6, R8, +INF ;  /* 0x7ff0000008067828 */ /* 0x000fd40000000000 */
[----:B------:R-:W-:Y:S02]  /*17c0*/  FSEL R6, R6, R8, !P0 ;  /* 0x0000000806067208 */ /* 0x000fe40004000000 */
[----:B------:R-:W-:Y:S02]  /*17d0*/  FSEL R7, R7, R9, !P0 ;  /* 0x0000000907077208 */ /* 0x000fe40004000000 */
[----:B------:R-:W-:-:S04]  /*17e0*/  ISETP.GE.AND P0, PT, R17, RZ, PT ;  /* 0x000000ff1100720c */ /* 0x000fc80003f06270 */
[----:B------:R-:W-:-:S08]  /*17f0*/  DADD R4, R6, -UR8 ;  /* 0x8000000806047e29 */ /* 0x000fd00008000000 */
[----:B------:R-:W-:-:S10]  /*1800*/  DADD R4, -R4, UR4 ;  /* 0x0000000404047e29 */ /* 0x000fd40008000100 */
[----:B------:R-:W-:Y:S02]  /*1810*/  FSEL R6, R4, R6, !P0 ;  /* 0x0000000604067208 */ /* 0x000fe40004000000 */
[----:B------:R-:W-:-:S07]  /*1820*/  FSEL R7, R5, R7, !P0 ;  /* 0x0000000705077208 */ /* 0x000fce0004000000 */
.L_x_8:
[----:B------:R-:W-:Y:S05]  /*1830*/  BSYNC.RECONVERGENT B0 ;  /* 0x0000000000007941 */ /* 0x000fea0003800200 */
.L_x_6:
[----:B------:R-:W0:Y:S01]  /*1840*/  MUFU.RCP64H R11, 6.283184051513671875 ;  /* 0x401921fb000b7908 */ /* 0x000e220000001800 */
[----:B------:R-:W1:Y:S01]  /*1850*/  LDCU UR4, c[0x3][0x30] ;  /* 0x00c00600ff0477ac */ /* 0x000e620008000800 */
[----:B------:R-:W-:Y:S01]  /*1860*/  IMAD.MOV.U32 R4, RZ, RZ, 0x54442d18 ;  /* 0x54442d18ff047424 */ /* 0x000fe200078e00ff */
[----:B------:R-:W-:Y:S01]  /*1870*/  BSSY.RECONVERGENT B0, `(.L_x_9) ;  /* 0x000001a000007945 */ /* 0x000fe20003800200 */
[----:B------:R-:W-:Y:S02]  /*1880*/  IMAD.MOV.U32 R5, RZ, RZ, 0x401921fb ;  /* 0x401921fbff057424 */ /* 0x000fe400078e00ff */
[----:B------:R-:W-:-:S06]  /*1890*/  IMAD.MOV.U32 R10, RZ, RZ, 0x1 ;  /* 0x00000001ff0a7424 */ /* 0x000fcc00078e00ff */
[----:B0-----:R-:W-:Y:S01]  /*18a0*/  DFMA R8, R10, -R4, 1 ;  /* 0x3ff000000a08742b */ /* 0x001fe20000000804 */
[----:B-1----:R-:W-:-:S07]  /*18b0*/  UIADD3 UR4, UPT, UPT, UR4, -0x1, URZ ;  /* 0xffffffff04047890 */ /* 0x002fce000fffe0ff */
[----:B------:R-:W-:Y:S02]  /*18c0*/  DFMA R16, R8, R8, R8 ;  /* 0x000000080810722b */ /* 0x000fe40000000008 */
[----:B------:R-:W0:Y:S06]  /*18d0*/  I2F.F64 R8, UR4 ;  /* 0x0000000400087d12 */ /* 0x000e2c0008201c00 */
[----:B------:R-:W-:-:S08]  /*18e0*/  DFMA R16, R10, R16, R10 ;  /* 0x000000100a10722b */ /* 0x000fd0000000000a */
[----:B------:R-:W-:Y:S02]  /*18f0*/  DFMA R10, R16, -R4, 1 ;  /* 0x3ff00000100a742b */ /* 0x000fe40000000804 */
[----:B0-----:R-:W-:-:S06]  /*1900*/  DMUL R8, R8, R6 ;  /* 0x0000000608087228 */ /* 0x001fcc0000000000 */
[----:B------:R-:W-:-:S04]  /*1910*/  DFMA R10, R16, R10, R16 ;  /* 0x0000000a100a722b */ /* 0x000fc80000000010 */
[----:B------:R-:W-:-:S04]  /*1920*/  FSETP.GEU.AND P1, PT, |R9|, 6.5827683646048100446e-37, PT ;  /* 0x036000000900780b */ /* 0x000fc80003f2e200 */
[----:B------:R-:W-:-:S08]  /*1930*/  DMUL R6, R8, R10 ;  /* 0x0000000a08067228 */ /* 0x000fd00000000000 */
[----:B------:R-:W-:-:S08]  /*1940*/  DFMA R4, R6, -R4, R8 ;  /* 0x800000040604722b */ /* 0x000fd00000000008 */
[----:B------:R-:W-:-:S10]  /*1950*/  DFMA R4, R10, R4, R6 ;  /* 0x000000040a04722b */ /* 0x000fd40000000006 */
[----:B------:R-:W-:-:S05]  /*1960*/  FFMA R6, RZ, 2.3926990032196044922, R5 ;  /* 0x401921fbff067823 */ /* 0x000fca0000000005 */
[----:B------:R-:W-:-:S13]  /*1970*/  FSETP.GT.AND P0, PT, |R6|, 1.469367938527859385e-39, PT ;  /* 0x001000000600780b */ /* 0x000fda0003f04200 */
[----:B------:R-:W-:Y:S05]  /*1980*/  @P0 BRA P1, `(.L_x_10) ;  /* 0x0000000000200947 */ /* 0x000fea0000800000 */
[----:B------:R-:W-:Y:S01]  /*1990*/  IMAD.MOV.U32 R6, RZ, RZ, R8 ;  /* 0x000000ffff067224 */ /* 0x000fe200078e0008 */
[----:B------:R-:W-:Y:S01]  /*19a0*/  MOV R4, 0x19f0 ;  /* 0x000019f000047802 */ /* 0x000fe20000000f00 */
[----:B------:R-:W-:Y:S01]  /*19b0*/  IMAD.MOV.U32 R7, RZ, RZ, R9 ;  /* 0x000000ffff077224 */ /* 0x000fe200078e0009 */
[----:B------:R-:W-:Y:S01]  /*19c0*/  MOV R9, 0x401921fb ;  /* 0x401921fb00097802 */ /* 0x000fe20000000f00 */
[----:B------:R-:W-:-:S07]  /*19d0*/  IMAD.MOV.U32 R8, RZ, RZ, 0x54442d18 ;  /* 0x54442d18ff087424 */ /* 0x000fce00078e00ff */
[----:B------:R-:W-:Y:S05]  /*19e0*/  CALL.REL.NOINC `($__internal_0_$__cuda_sm20_div_rn_f64_full) ;  /* 0x0000000000ec7944 */ /* 0x000fea0003c00000 */
[----:B------:R-:W-:Y:S02]  /*19f0*/  IMAD.MOV.U32 R4, RZ, RZ, R20 ;  /* 0x000000ffff047224 */ /* 0x000fe400078e0014 */
[----:B------:R-:W-:-:S07]  /*1a00*/  IMAD.MOV.U32 R5, RZ, RZ, R21 ;  /* 0x000000ffff057224 */ /* 0x000fce00078e0015 */
.L_x_10:
[----:B------:R-:W-:Y:S05]  /*1a10*/  BSYNC.RECONVERGENT B0 ;  /* 0x0000000000007941 */ /* 0x000fea0003800200 */
.L_x_9:
[----:B------:R-:W0:Y:S01]  /*1a20*/  LDC R7, c[0x3][0x28] ;  /* 0x00c00a00ff077b82 */ /* 0x000e220000000800 */
[----:B------:R-:W-:Y:S01]  /*1a30*/  IABS R16, R0 ;  /* 0x0000000000107213 */ /* 0x000fe20000000000 */
[----:B------:R-:W1:Y:S01]  /*1a40*/  F2I.F64 R5, R4 ;  /* 0x0000000400057311 */ /* 0x000e620000301100 */
[----:B------:R-:W2:Y:S01]  /*1a50*/  LDCU.64 UR4, c[0x3][0x60] ;  /* 0x00c00c00ff0477ac */ /* 0x000ea20008000a00 */
[----:B------:R-:W3:Y:S04]  /*1a60*/  LDCU.64 UR8, c[0x3][0x58] ;  /* 0x00c00b00ff0877ac */ /* 0x000ee80008000a00 */
[----:B------:R-:W4:Y:S01]  /*1a70*/  LDC.64 R20, c[0x0][0x380] ;  /* 0x0000e000ff147b82 */ /* 0x000f220000000a00 */
[----:B0-----:R-:W-:-:S04]  /*1a80*/  IABS R6, R7 ;  /* 0x0000000700067213 */ /* 0x001fc80000000000 */
[----:B------:R-:W0:Y:S08]  /*1a90*/  I2F.RP R10, R6 ;  /* 0x00000006000a7306 */ /* 0x000e300000209400 */
[----:B0-----:R-:W0:Y:S02]  /*1aa0*/  MUFU.RCP R10, R10 ;  /* 0x0000000a000a7308 */ /* 0x001e240000001000 */
[----:B0-----:R-:W-:-:S06]  /*1ab0*/  VIADD R8, R10, 0xffffffe ;  /* 0x0ffffffe0a087836 */ /* 0x001fcc0000000000 */
[----:B------:R0:W5:Y:S02]  /*1ac0*/  F2I.FTZ.U32.TRUNC.NTZ R9, R8 ;  /* 0x0000000800097305 */ /* 0x000164000021f000 */
[----:B0-----:R-:W-:Y:S02]  /*1ad0*/  IMAD.MOV.U32 R8, RZ, RZ, RZ ;  /* 0x000000ffff087224 */ /* 0x001fe400078e00ff */
[----:B-----5:R-:W-:-:S04]  /*1ae0*/  IMAD.MOV R11, RZ, RZ, -R9 ;  /* 0x000000ffff0b7224 */ /* 0x020fc800078e0a09 */
[----:B------:R-:W-:-:S04]  /*1af0*/  IMAD R11, R11, R6, RZ ;  /* 0x000000060b0b7224 */ /* 0x000fc800078e02ff */
[----:B------:R-:W-:-:S04]  /*1b00*/  IMAD.HI.U32 R11, R9, R11, R8 ;  /* 0x0000000b090b7227 */ /* 0x000fc800078e0008 */
[----:B------:R-:W-:Y:S02]  /*1b10*/  IMAD.MOV.U32 R9, RZ, RZ, R16 ;  /* 0x000000ffff097224 */ /* 0x000fe400078e0010 */
[----:B------:R-:W0:Y:S02]  /*1b20*/  LDC.64 R16, c[0x0][0x388] ;  /* 0x0000e200ff107b82 */ /* 0x000e240000000a00 */
[----:B------:R-:W-:-:S04]  /*1b30*/  IMAD.HI.U32 R18, R11, R9, RZ ;  /* 0x000000090b127227 */ /* 0x000fc800078e00ff */
[----:B------:R-:W-:-:S04]  /*1b40*/  IMAD.MOV R10, RZ, RZ, -R18 ;  /* 0x000000ffff0a7224 */ /* 0x000fc800078e0a12 */
[C---:B------:R-:W-:Y:S02]  /*1b50*/  IMAD R11, R6.reuse, R10, R9 ;  /* 0x0000000a060b7224 */ /* 0x040fe400078e0209 */
[----:B------:R-:W1:Y:S03]  /*1b60*/  LDC.64 R8, c[0x0][0x390] ;  /* 0x0000e400ff087b82 */ /* 0x000e660000000a00 */
[----:B------:R-:W-:-:S13]  /*1b70*/  ISETP.GT.U32.AND P2, PT, R6, R11, PT ;  /* 0x0000000b0600720c */ /* 0x000fda0003f44070 */
[----:B------:R-:W-:Y:S02]  /*1b80*/  @!P2 IMAD.IADD R11, R11, 0x1, -R6 ;  /* 0x000000010b0ba824 */ /* 0x000fe400078e0a06 */
[----:B------:R-:W-:-:S03]  /*1b90*/  @!P2 VIADD R18, R18, 0x1 ;  /* 0x000000011212a836 */ /* 0x000fc60000000000 */
[----:B------:R-:W-:Y:S02]  /*1ba0*/  ISETP.GE.U32.AND P0, PT, R11, R6, PT ;  /* 0x000000060b00720c */ /* 0x000fe40003f06070 */
[----:B------:R-:W-:Y:S01]  /*1bb0*/  LOP3.LUT R6, R0, R7, RZ, 0x3c, !PT ;  /* 0x0000000700067212 */ /* 0x000fe200078e3cff */
[----:B-1----:R-:W-:Y:S01]  /*1bc0*/  IMAD.WIDE R8, R5, 0x10, R8 ;  /* 0x0000001005087825 */ /* 0x002fe200078e0208 */
[----:B------:R-:W-:Y:S02]  /*1bd0*/  ISETP.NE.AND P2, PT, R7, RZ, PT ;  /* 0x000000ff0700720c */ /* 0x000fe40003f45270 */
[----:B------:R-:W-:-:S03]  /*1be0*/  ISETP.GE.AND P1, PT, R6, RZ, PT ;  /* 0x000000ff0600720c */ /* 0x000fc60003f26270 */
[----:B------:R-:W2:Y:S04]  /*1bf0*/  LDG.E.128 R8, desc[UR6][R8.64] ;  /* 0x0000000608087981 */ /* 0x000ea8000c1e1d00 */
[----:B------:R-:W-:-:S04]  /*1c00*/  @P0 VIADD R18, R18, 0x1 ;  /* 0x0000000112120836 */ /* 0x000fc80000000000 */
[----:B------:R-:W-:-:S05]  /*1c10*/  IMAD.MOV.U32 R5, RZ, RZ, R18 ;  /* 0x000000ffff057224 */ /* 0x000fca00078e0012 */
[----:B------:R-:W-:Y:S02]  /*1c20*/  @!P1 IADD3 R5, PT, PT, -R5, RZ, RZ ;  /* 0x000000ff05059210 */ /* 0x000fe40007ffe1ff */
[----:B------:R-:W-:-:S05]  /*1c30*/  @!P2 LOP3.LUT R5, RZ, R7, RZ, 0x33, !PT ;  /* 0x00000007ff05a212 */ /* 0x000fca00078e33ff */
[----:B0-----:R-:W-:-:S06]  /*1c40*/  IMAD.WIDE R4, R5, 0x10, R16 ;  /* 0x0000001005047825 */ /* 0x001fcc00078e0210 */
[----:B------:R-:W5:Y:S01]  /*1c50*/  LDG.E.128 R4, desc[UR6][R4.64] ;  /* 0x0000000604047981 */ /* 0x000f62000c1e1d00 */
[----:B----4-:R-:W-:-:S05]  /*1c60*/  IMAD.WIDE R20, R0, 0x10, R20 ;  /* 0x0000001000147825 */ /* 0x010fca00078e0214 */
[----:B------:R-:W4:Y:S01]  /*1c70*/  LDG.E.128 R16, desc[UR6][R20.64] ;  /* 0x0000000614107981 */ /* 0x000f22000c1e1d00 */
[C---:B--2---:R-:W-:Y:S02]  /*1c80*/  DMUL R22, R10.reuse, -UR4 ;  /* 0x800000040a167c28 */ /* 0x044fe40008000000 */
[----:B---3--:R-:W-:-:S06]  /*1c90*/  DMUL R10, R10, UR8 ;  /* 0x000000080a0a7c28 */ /* 0x008fcc0008000000 */
[C---:B------:R-:W-:Y:S02]  /*1ca0*/  DFMA R22, R8.reuse, UR8, R22 ;  /* 0x0000000808167c2b */ /* 0x040fe40008000016 */
[----:B------:R-:W-:-:S06]  /*1cb0*/  DFMA R10, R8, UR4, R10 ;  /* 0x00000004080a7c2b */ /* 0x000fcc000800000a */
[-C--:B------:R-:W-:Y:S02]  /*1cc0*/  DMUL R22, R22, R2.reuse ;  /* 0x0000000216167228 */ /* 0x080fe40000000000 */
[----:B------:R-:W-:-:S06]  /*1cd0*/  DMUL R10, R10, R2 ;  /* 0x000000020a0a7228 */ /* 0x000fcc0000000000 */
[-C--:B-----5:R-:W-:Y:S02]  /*1ce0*/  DMUL R2, R22, R6.reuse ;  /* 0x0000000616027228 */ /* 0x0a0fe40000000000 */
[----:B------:R-:W-:-:S06]  /*1cf0*/  DMUL R6, R10, -R6 ;  /* 0x800000060a067228 */ /* 0x000fcc0000000000 */
[-C--:B------:R-:W-:Y:S02]  /*1d00*/  DFMA R2, R10, R4.reuse, R2 ;  /* 0x000000040a02722b */ /* 0x080fe40000000002 */
[----:B------:R-:W-:-:S06]  /*1d10*/  DFMA R6, R22, R4, R6 ;  /* 0x000000041606722b */ /* 0x000fcc0000000006 */
[C---:B------:R-:W-:Y:S02]  /*1d20*/  DMUL R4, R12.reuse, -R2 ;  /* 0x800000020c047228 */ /* 0x040fe40000000000 */
[----:B------:R-:W-:-:S06]  /*1d30*/  DMUL R12, R12, R6 ;  /* 0x000000060c0c7228 */ /* 0x000fcc0000000000 */
[C---:B------:R-:W-:Y:S02]  /*1d40*/  DFMA R4, R14.reuse, R6, R4 ;  /* 0x000000060e04722b */ /* 0x040fe40000000004 */
[----:B------:R-:W-:-:S06]  /*1d50*/  DFMA R12, R14, R2, R12 ;  /* 0x000000020e0c722b */ /* 0x000fcc000000000c */
[----:B----4-:R-:W-:Y:S02]  /*1d60*/  DADD R16, R4, R16 ;  /* 0x0000000004107229 */ /* 0x010fe40000000010 */
[----:B------:R-:W-:-:S07]  /*1d70*/  DADD R18, R18, R12 ;  /* 0x0000000012127229 */ /* 0x000fce000000000c */
[----:B------:R-:W-:Y:S01]  /*1d80*/  STG.E.128 desc[UR6][R20.64], R16 ;  /* 0x0000001014007986 */ /* 0x000fe2000c101d06 */
[----:B------:R-:W-:Y:S05]  /*1d90*/  EXIT ;  /* 0x000000000000794d */ /* 0x000fea0003800000 */
        .weak           $__internal_0_$__cuda_sm20_div_rn_f64_full
        .type           $__internal_0_$__cuda_sm20_div_rn_f64_full,@function
        .size           $__internal_0_$__cuda_sm20_div_rn_f64_full,(.L_x_17 - $__internal_0_$__cuda_sm20_div_rn_f64_full)
$__internal_0_$__cuda_sm20_div_rn_f64_full:
[C---:B------:R-:W-:Y:S01]  /*1da0*/  FSETP.GEU.AND P0, PT, |R9|.reuse, 1.469367938527859385e-39, PT ;  /* 0x001000000900780b */ /* 0x040fe20003f0e200 */
[----:B------:R-:W-:Y:S01]  /*1db0*/  IMAD.MOV.U32 R18, RZ, RZ, 0x1 ;  /* 0x00000001ff127424 */ /* 0x000fe200078e00ff */
[----:B------:R-:W-:Y:S01]  /*1dc0*/  LOP3.LUT R10, R9, 0x800fffff, RZ, 0xc0, !PT ;  /* 0x800fffff090a7812 */ /* 0x000fe200078ec0ff */
[----:B------:R-:W-:Y:S01]  /*1dd0*/  IMAD.MOV.U32 R26, RZ, RZ, 0x1ca00000 ;  /* 0x1ca00000ff1a7424 */ /* 0x000fe200078e00ff */
[C---:B------:R-:W-:Y:S01]  /*1de0*/  FSETP.GEU.AND P2, PT, |R7|.reuse, 1.469367938527859385e-39, PT ;  /* 0x001000000700780b */ /* 0x040fe20003f4e200 */
[----:B------:R-:W-:Y:S01]  /*1df0*/  BSSY.RECONVERGENT B1, `(.L_x_11) ;  /* 0x0000052000017945 */ /* 0x000fe20003800200 */
[----:B------:R-:W-:Y:S01]  /*1e00*/  LOP3.LUT R11, R10, 0x3ff00000, RZ, 0xfc, !PT ;  /* 0x3ff000000a0b7812 */ /* 0x000fe200078efcff */
[----:B------:R-:W-:Y:S01]  /*1e10*/  IMAD.MOV.U32 R10, RZ, RZ, R8 ;  /* 0x000000ffff0a7224 */ /* 0x000fe200078e0008 */
[----:B------:R-:W-:Y:S02]  /*1e20*/  LOP3.LUT R5, R7, 0x7ff00000, RZ, 0xc0, !PT ;  /* 0x7ff0000007057812 */ /* 0x000fe400078ec0ff */
[----:B------:R-:W-:-:S03]  /*1e30*/  LOP3.LUT R28, R9, 0x7ff00000, RZ, 0xc0, !PT ;  /* 0x7ff00000091c7812 */ /* 0x000fc600078ec0ff */
[----:B------:R-:W-:Y:S01]  /*1e40*/  @!P0 DMUL R10, R8, 8.98846567431157953865e+307 ;  /* 0x7fe00000080a8828 */ /* 0x000fe20000000000 */
[----:B------:R-:W-:Y:S01]  /*1e50*/  ISETP.GE.U32.AND P1, PT, R5, R28, PT ;  /* 0x0000001c0500720c */ /* 0x000fe20003f26070 */
[----:B------:R-:W-:Y:S02]  /*1e60*/  IMAD.MOV.U32 R27, RZ, RZ, R5 ;  /* 0x000000ffff1b7224 */ /* 0x000fe400078e0005 */
[----:B------:R-:W-:Y:S01]  /*1e70*/  @!P2 LOP3.LUT R22, R9, 0x7ff00000, RZ, 0xc0, !PT ;  /* 0x7ff000000916a812 */ /* 0x000fe200078ec0ff */
[----:B------:R-:W-:Y:S01]  /*1e80*/  @!P2 IMAD.MOV.U32 R24, RZ, RZ, RZ ;  /* 0x000000ffff18a224 */ /* 0x000fe200078e00ff */
[----:B------:R-:W0:Y:S02]  /*1e90*/  MUFU.RCP64H R19, R11 ;  /* 0x0000000b00137308 */ /* 0x000e240000001800 */
[----:B------:R-:W-:Y:S02]  /*1ea0*/  @!P2 ISETP.GE.U32.AND P3, PT, R5, R22, PT ;  /* 0x000000160500a20c */ /* 0x000fe40003f66070 */
[----:B------:R-:W-:-:S02]  /*1eb0*/  @!P0 LOP3.LUT R28, R11, 0x7ff00000, RZ, 0xc0, !PT ;  /* 0x7ff000000b1c8812 */ /* 0x000fc400078ec0ff */
[----:B------:R-:W-:-:S03]  /*1ec0*/  @!P2 SEL R23, R26, 0x63400000, !P3 ;  /* 0x634000001a17a807 */ /* 0x000fc60005800000 */
[----:B------:R-:W-:Y:S01]  /*1ed0*/  VIADD R29, R28, 0xffffffff ;  /* 0xffffffff1c1d7836 */ /* 0x000fe20000000000 */
[----:B0-----:R-:W-:-:S08]  /*1ee0*/  DFMA R20, R18, -R10, 1 ;  /* 0x3ff000001214742b */ /* 0x001fd0000000080a */
[----:B------:R-:W-:-:S08]  /*1ef0*/  DFMA R20, R20, R20, R20 ;  /* 0x000000141414722b */ /* 0x000fd00000000014 */
[----:B------:R-:W-:Y:S01]  /*1f00*/  DFMA R20, R18, R20, R18 ;  /* 0x000000141214722b */ /* 0x000fe20000000012 */
[--C-:B------:R-:W-:Y:S02]  /*1f10*/  @!P2 LOP3.LUT R18, R23, 0x80000000, R7.reuse, 0xf8, !PT ;  /* 0x800000001712a812 */ /* 0x100fe400078ef807 */
[----:B------:R-:W-:Y:S02]  /*1f20*/  SEL R19, R26, 0x63400000, !P1 ;  /* 0x634000001a137807 */ /* 0x000fe40004800000 */
[----:B------:R-:W-:Y:S01]  /*1f30*/  @!P2 LOP3.LUT R25, R18, 0x100000, RZ, 0xfc, !PT ;  /* 0x001000001219a812 */ /* 0x000fe200078efcff */
[----:B------:R-:W-:Y:S01]  /*1f40*/  IMAD.MOV.U32 R18, RZ, RZ, R6 ;  /* 0x000000ffff127224 */ /* 0x000fe200078e0006 */
[----:B------:R-:W-:Y:S01]  /*1f50*/  LOP3.LUT R19, R19, 0x800fffff, R7, 0xf8, !PT ;  /* 0x800fffff13137812 */ /* 0x000fe200078ef807 */
[----:B------:R-:W-:-:S05]  /*1f60*/  DFMA R22, R20, -R10, 1 ;  /* 0x3ff000001416742b */ /* 0x000fca000000080a */
[----:B------:R-:W-:-:S03]  /*1f70*/  @!P2 DFMA R18, R18, 2, -R24 ;  /* 0x400000001212a82b */ /* 0x000fc60000000818 */
[----:B------:R-:W-:-:S07]  /*1f80*/  DFMA R20, R20, R22, R20 ;  /* 0x000000161414722b */ /* 0x000fce0000000014 */
[----:B------:R-:W-:Y:S01]  /*1f90*/  @!P2 LOP3.LUT R27, R19, 0x7ff00000, RZ, 0xc0, !PT ;  /* 0x7ff00000131ba812 */ /* 0x000fe200078ec0ff */
[----:B------:R-:W-:-:S04]  /*1fa0*/  DMUL R22, R20, R18 ;  /* 0x0000001214167228 */ /* 0x000fc80000000000 */
[----:B------:R-:W-:-:S05]  /*1fb0*/  VIADD R24, R27, 0xffffffff ;  /* 0xffffffff1b187836 */ /* 0x000fca0000000000 */
[----:B------:R-:W-:Y:S01]  /*1fc0*/  ISETP.GT.U32.AND P0, PT, R24, 0x7feffffe, PT ;  /* 0x7feffffe1800780c */ /* 0x000fe20003f04070 */
[----:B------:R-:W-:-:S03]  /*1fd0*/  DFMA R24, R22, -R10, R18 ;  /* 0x8000000a1618722b */ /* 0x000fc60000000012 */
[----:B------:R-:W-:-:S05]  /*1fe0*/  ISETP.GT.U32.OR P0, PT, R29, 0x7feffffe, P0 ;  /* 0x7feffffe1d00780c */ /* 0x000fca0000704470 */
[----:B------:R-:W-:-:S08]  /*1ff0*/  DFMA R24, R20, R24, R22 ;  /* 0x000000181418722b */ /* 0x000fd00000000016 */
[----:B------:R-:W-:Y:S05]  /*2000*/  @P0 BRA `(.L_x_12) ;  /* 0x00000000006c0947 */ /* 0x000fea0003800000 */
[----:B------:R-:W-:-:S04]  /*2010*/  LOP3.LUT R20, R9, 0x7ff00000, RZ, 0xc0, !PT ;  /* 0x7ff0000009147812 */ /* 0x000fc800078ec0ff */
[CC--:B------:R-:W-:Y:S02]  /*2020*/  VIADDMNMX R6, R5.reuse, -R20.reuse, 0xb9600000, !PT ;  /* 0xb960000005067446 */ /* 0x0c0fe40007800914 */
[----:B------:R-:W-:Y:S02]  /*2030*/  ISETP.GE.U32.AND P0, PT, R5, R20, PT ;  /* 0x000000140500720c */ /* 0x000fe40003f06070 */
[----:B------:R-:W-:Y:S01]  /*2040*/  VIMNMX R5, PT, PT, R6, 0x46a00000, PT ;  /* 0x46a0000006057848 */ /* 0x000fe20003fe0100 */
[----:B------:R-:W-:Y:S01]  /*2050*/  IMAD.MOV.U32 R6, RZ, RZ, RZ ;  /* 0x000000ffff067224 */ /* 0x000fe200078e00ff */
[----:B------:R-:W-:-:S05]  /*2060*/  SEL R26, R26, 0x63400000, !P0 ;  /* 0x634000001a1a7807 */ /* 0x000fca0004000000 */
[----:B------:R-:W-:-:S04]  /*2070*/  IMAD.IADD R5, R5, 0x1, -R26 ;  /* 0x0000000105057824 */ /* 0x000fc800078e0a1a */
[----:B------:R-:W-:-:S06]  /*2080*/  VIADD R7, R5, 0x7fe00000 ;  /* 0x7fe0000005077836 */ /* 0x000fcc0000000000 */
[----:B------:R-:W-:-:S10]  /*2090*/  DMUL R20, R24, R6 ;  /* 0x0000000618147228 */ /* 0x000fd40000000000 */
[----:B------:R-:W-:-:S13]  /*20a0*/  FSETP.GTU.AND P0, PT, |R21|, 1.469367938527859385e-39, PT ;  /* 0x001000001500780b */ /* 0x000fda0003f0c200 */
[----:B------:R-:W-:Y:S05]  /*20b0*/  @P0 BRA `(.L_x_13) ;  /* 0x0000000000940947 */ /* 0x000fea0003800000 */
[----:B------:R-:W-:-:S06]  /*20c0*/  DFMA R10, R24, -R10, R18 ;  /* 0x8000000a180a722b */ /* 0x000fcc0000000012 */
[----:B------:R-:W-:-:S04]  /*20d0*/  MOV R10, RZ ;  /* 0x000000ff000a7202 */ /* 0x000fc80000000f00 */
[C---:B------:R-:W-:Y:S02]  /*20e0*/  FSETP.NEU.AND P0, PT, R11.reuse, RZ, PT ;  /* 0x000000ff0b00720b */ /* 0x040fe40003f0d000 */
[----:B------:R-:W-:-:S04]  /*20f0*/  LOP3.LUT R9, R11, 0x80000000, R9, 0x48, !PT ;  /* 0x800000000b097812 */ /* 0x000fc800078e4809 */
[----:B------:R-:W-:-:S07]  /*2100*/  LOP3.LUT R11, R9, R7, RZ, 0xfc, !PT ;  /* 0x00000007090b7212 */ /* 0x000fce00078efcff */
[----:B------:R-:W-:Y:S05]  /*2110*/  @!P0 BRA `(.L_x_13) ;  /* 0x00000000007c8947 */ /* 0x000fea0003800000 */
[----:B------:R-:W-:Y:S01]  /*2120*/  IMAD.MOV R7, RZ, RZ, -R5 ;  /* 0x000000ffff077224 */ /* 0x000fe200078e0a05 */
[----:B------:R-:W-:Y:S01]  /*2130*/  DMUL.RP R10, R24, R10 ;  /* 0x0000000a180a7228 */ /* 0x000fe20000008000 */
[----:B------:R-:W-:Y:S01]  /*2140*/  IMAD.MOV.U32 R6, RZ, RZ, RZ ;  /* 0x000000ffff067224 */ /* 0x000fe200078e00ff */
[----:B------:R-:W-:-:S05]  /*2150*/  IADD3 R5, PT, PT, -R5, -0x43300000, RZ ;  /* 0xbcd0000005057810 */ /* 0x000fca0007ffe1ff */
[----:B------:R-:W-:-:S03]  /*2160*/  DFMA R6, R20, -R6, R24 ;  /* 0x800000061406722b */ /* 0x000fc60000000018 */
[----:B------:R-:W-:-:S07]  /*2170*/  LOP3.LUT R9, R11, R9, RZ, 0x3c, !PT ;  /* 0x000000090b097212 */ /* 0x000fce00078e3cff */
[----:B------:R-:W-:-:S04]  /*2180*/  FSETP.NEU.AND P0, PT, |R7|, R5, PT ;  /* 0x000000050700720b */ /* 0x000fc80003f0d200 */
[----:B------:R-:W-:Y:S02]  /*2190*/  FSEL R20, R10, R20, !P0 ;  /* 0x000000140a147208 */ /* 0x000fe40004000000 */
[----:B------:R-:W-:Y:S01]  /*21a0*/  FSEL R21, R9, R21, !P0 ;  /* 0x0000001509157208 */ /* 0x000fe20004000000 */
[----:B------:R-:W-:Y:S06]  /*21b0*/  BRA `(.L_x_13) ;  /* 0x0000000000547947 */ /* 0x000fec0003800000 */
.L_x_12:
[----:B------:R-:W-:-:S14]  /*21c0*/  DSETP.NAN.AND P0, PT, R6, R6, PT ;  /* 0x000000060600722a */ /* 0x000fdc0003f08000 */
[----:B------:R-:W-:Y:S05]  /*21d0*/  @P0 BRA `(.L_x_14) ;  /* 0x0000000000440947 */ /* 0x000fea0003800000 */
[----:B------:R-:W-:-:S14]  /*21e0*/  DSETP.NAN.AND P0, PT, R8, R8, PT ;  /* 0x000000080800722a */ /* 0x000fdc0003f08000 */
[----:B------:R-:W-:Y:S05]  /*21f0*/  @P0 BRA `(.L_x_15) ;  /* 0x0000000000300947 */ /* 0x000fea0003800000 */
[----:B------:R-:W-:Y:S01]  /*2200*/  ISETP.NE.AND P0, PT, R27, R28, PT ;  /* 0x0000001c1b00720c */ /* 0x000fe20003f05270 */
[----:B------:R-:W-:Y:S02]  /*2210*/  IMAD.MOV.U32 R20, RZ, RZ, 0x0 ;  /* 0x00000000ff147424 */ /* 0x000fe400078e00ff */
[----:B------:R-:W-:-:S10]  /*2220*/  IMAD.MOV.U32 R21, RZ, RZ, -0x80000 ;  /* 0xfff80000ff157424 */ /* 0x000fd400078e00ff */
[----:B------:R-:W-:Y:S05]  /*2230*/  @!P0 BRA `(.L_x_13) ;  /* 0x0000000000348947 */ /* 0x000fea0003800000 */
[----:B------:R-:W-:Y:S02]  /*2240*/  ISETP.NE.AND P0, PT, R27, 0x7ff00000, PT ;  /* 0x7ff000001b00780c */ /* 0x000fe40003f05270 */
[----:B------:R-:W-:Y:S02]  /*2250*/  LOP3.LUT R21, R7, 0x80000000, R9, 0x48, !PT ;  /* 0x8000000007157812 */ /* 0x000fe400078e4809 */
[----:B------:R-:W-:-:S13]  /*2260*/  ISETP.EQ.OR P0, PT, R28, RZ, !P0 ;  /* 0x000000ff1c00720c */ /* 0x000fda0004702670 */
[----:B------:R-:W-:Y:S01]  /*2270*/  @P0 LOP3.LUT R5, R21, 0x7ff00000, RZ, 0xfc, !PT ;  /* 0x7ff0000015050812 */ /* 0x000fe200078efcff */
[----:B------:R-:W-:Y:S02]  /*2280*/  @!P0 IMAD.MOV.U32 R20, RZ, RZ, RZ ;  /* 0x000000ffff148224 */ /* 0x000fe400078e00ff */
[----:B------:R-:W-:Y:S02]  /*2290*/  @P0 IMAD.MOV.U32 R20, RZ, RZ, RZ ;  /* 0x000000ffff140224 */ /* 0x000fe400078e00ff */
[----:B------:R-:W-:Y:S01]  /*22a0*/  @P0 IMAD.MOV.U32 R21, RZ, RZ, R5 ;  /* 0x000000ffff150224 */ /* 0x000fe200078e0005 */
[----:B------:R-:W-:Y:S06]  /*22b0*/  BRA `(.L_x_13) ;  /* 0x0000000000147947 */ /* 0x000fec0003800000 */
.L_x_15:
[----:B------:R-:W-:Y:S01]  /*22c0*/  LOP3.LUT R21, R9, 0x80000, RZ, 0xfc, !PT ;  /* 0x0008000009157812 */ /* 0x000fe200078efcff */
[----:B------:R-:W-:Y:S01]  /*22d0*/  IMAD.MOV.U32 R20, RZ, RZ, R8 ;  /* 0x000000ffff147224 */ /* 0x000fe200078e0008 */
[----:B------:R-:W-:Y:S06]  /*22e0*/  BRA `(.L_x_13) ;  /* 0x0000000000087947 */ /* 0x000fec0003800000 */
.L_x_14:
[----:B------:R-:W-:Y:S01]  /*22f0*/  LOP3.LUT R21, R7, 0x80000, RZ, 0xfc, !PT ;  /* 0x0008000007157812 */ /* 0x000fe200078efcff */
[----:B------:R-:W-:-:S07]  /*2300*/  IMAD.MOV.U32 R20, RZ, RZ, R6 ;  /* 0x000000ffff147224 */ /* 0x000fce00078e0006 */
.L_x_13:
[----:B------:R-:W-:Y:S05]  /*2310*/  BSYNC.RECONVERGENT B1 ;  /* 0x0000000000017941 */ /* 0x000fea0003800200 */
.L_x_11:
[----:B------:R-:W-:-:S04]  /*2320*/  IMAD.MOV.U32 R5, RZ, RZ, 0x0 ;  /* 0x00000000ff057424 */ /* 0x000fc800078e00ff */
[----:B------:R-:W-:Y:S05]  /*2330*/  RET.REL.NODEC R4 `(_Z17ff_ms_tabulated2DP7double2S0_S0_PKdS2_S2_S2_) ;  /* 0xffffffdc04307950 */ /* 0x000fea0003c3ffff */
.L_x_16:
[----:B------:R-:W-:-:S00]  /*2340*/  BRA `(.L_x_16) ;  /* 0xfffffffc00fc7947 */ /* 0x000fc0000383ffff */
[----:B------:R-:W-:-:S00]  /*2350*/  NOP ;  /* 0x0000000000007918 */ /* 0x000fc00000000000 */
        /* <DEDUP_REMOVED lines=10> */
.L_x_17:


//--------------------- .nv.shared.reserved.0     --------------------------
	.section	.nv.shared.reserved.0,"aw",@nobits
	.weak		__nv_reservedSMEM_offset_0_alias
	.size		__nv_reservedSMEM_offset_0_alias, 0, 64
	.other		__nv_reservedSMEM_offset_0_alias,@"STO_CUDA_RESERVED_SHARED STV_DEFAULT"
__nv_reservedSMEM_offset_0_alias:
	.zero		0
	.zero		64


//--------------------- .nv.constant0._Z17ff_ms_tabulated2DP7double2S0_S0_PKdS2_S2_S2_ --------------------------
	.section	.nv.constant0._Z17ff_ms_tabulated2DP7double2S0_S0_PKdS2_S2_S2_,"a",@progbits
	.sectionflags	@""
	.align	4
.nv.constant0._Z17ff_ms_tabulated2DP7double2S0_S0_PKdS2_S2_S2_:
	.zero		952


//--------------------- SYMBOLS --------------------------

	.type		.nv.reservedSmem.offset0,@object
	.size		.nv.reservedSmem.offset0,0x4
